	.target	sm_100a

	.elftype	@"ET_EXEC"


//--------------------- .note.nv.tkinfo           --------------------------
	.section	.note.nv.tkinfo,"",@"SHT_NOTE"
	.sectionflags	@"SHF_NOTE_NV_TKINFO"
	.tkinfo
        /*0018*/ 	.word	0x00000002
        /*0030*/ 	.string	""
        /*0030*/ 	.string	"ptxas"
        /*0030*/ 	.string	"Cuda compilation tools, release 13.0, V13.0.88"
        /*0030*/ 	.string	"Build cuda_13.0.r13.0/compiler.36424714_0"
        /*0030*/ 	.string	"-arch sm_100a -m 64 "



//--------------------- .note.nv.cuinfo           --------------------------
	.section	.note.nv.cuinfo,"",@"SHT_NOTE"
	.sectionflags	@"SHF_NOTE_NV_CUINFO"
        /*0018*/ 	.short	0x0002
        /*001a*/ 	.short	0x0064
        /*001c*/ 	.short	0x0082
	.zero		2


//--------------------- .nv.info                  --------------------------
	.section	.nv.info,"",@"SHT_CUDA_INFO"
	.align	4


	//----- nvinfo : EIATTR_REGCOUNT
	.align		4
        /*0000*/ 	.byte	0x04, 0x2f
        /*0002*/ 	.short	(.L_19 - .L_18)
	.align		4
.L_18:
        /*0004*/ 	.word	index@(_ZN7cutlass13device_kernelINS_4gemm6kernel13GemmUniversalIN4cute5tupleIJiiiiEEENS1_10collective13CollectiveMmaINS1_35MainloopSm100TmaUmmaWarpSpecializedILi3ELi2ELi4ENS5_IJNS4_1CILi1EEESB_SB_EEEEENS5_IJNSA_ILi64EEENSA_ILi128EEENSA_ILi32EEEEEENS_6half_tENS5_IJlSB_lEEESI_SJ_NS4_8TiledMMAINS4_8MMA_AtomIJNS4_20SM100_MMA_F16BF16_SSISI_SI_fLi64ELi128ELNS4_4UMMA5MajorE0ELSO_0ELNSN_7ScaleInE0ELSP_0EEEEEENS4_6LayoutISC_NS5_IJNSA_ILi0EEEST_ST_EEEEENS5_IJNS4_10UnderscoreESW_SW_EEEEENS4_13SM90_TMA_LOADENS4_14ComposedLayoutINS4_7SwizzleILi2ELi4ELi3EEENS4_18smem_ptr_flag_bitsILi16EEENSS_INS5_IJNSA_ILi8EEESG_EEENS5_IJSG_SB_EEEEEEEvNS4_8identityESZ_S19_vS1A_EENS_8epilogue10collective18CollectiveEpilogueINS1C_23Sm100TmaWarpSpecializedILi4ELi2ELi16ELb1ELb0EEEJSH_NS5_IJNSS_ISE_SB_EENSS_ISG_SB_EEEEESI_SJ_SI_SJ_NS1C_6fusion15FusionCallbacksIS1G_NS1K_17LinearCombinationISI_fSI_fLNS_15FloatRoundStyleE2EEESH_S1J_JEEENS4_5SM1004TMEM4LOAD26SM100_TMEM_LOAD_16dp256b4xESZ_S19_NS4_17SM75_U32x4_LDSM_NENS4_14SM90_TMA_STOREES19_NS4_17SM90_U32x4_STSM_NENS4_39AutoVectorizingCopyWithAssumedAlignmentILi128EEEEEEvvEEEEvNT_6ParamsE)
        /*0008*/ 	.word	0x0000005b


	//----- nvinfo : EIATTR_FRAME_SIZE
	.align		4
.L_19:
        /*000c*/ 	.byte	0x04, 0x11
        /*000e*/ 	.short	(.L_21 - .L_20)
	.align		4
.L_20:
        /*0010*/ 	.word	index@($__internal_2_$__cuda_sm10x_tcgen05_guardrail_trap_unallocated_columns_being_dealloced)
        /*0014*/ 	.word	0x00000000


	//----- nvinfo : EIATTR_FRAME_SIZE
	.align		4
.L_21:
        /*0018*/ 	.byte	0x04, 0x11
        /*001a*/ 	.short	(.L_23 - .L_22)
	.align		4
.L_22:
        /*001c*/ 	.word	index@($__internal_1_$__cuda_sm10x_tcgen05_guardrail_trap_phase_invalid_during_alloc)
        /*0020*/ 	.word	0x00000000


	//----- nvinfo : EIATTR_FRAME_SIZE
	.align		4
.L_23:
        /*0024*/ 	.byte	0x04, 0x11
        /*0026*/ 	.short	(.L_25 - .L_24)
	.align		4
.L_24:
        /*0028*/ 	.word	index@($__internal_0_$__cuda_sm10x_tcgen05_guardrail_trap_col_being_dealloced_not_returned_by_alloc)
        /*002c*/ 	.word	0x00000000


	//----- nvinfo : EIATTR_FRAME_SIZE
	.align		4
.L_25:
        /*0030*/ 	.byte	0x04, 0x11
        /*0032*/ 	.short	(.L_27 - .L_26)
	.align		4
.L_26:
        /*0034*/ 	.word	index@(_ZN7cutlass13device_kernelINS_4gemm6kernel13GemmUniversalIN4cute5tupleIJiiiiEEENS1_10collective13CollectiveMmaINS1_35MainloopSm100TmaUmmaWarpSpecializedILi3ELi2ELi4ENS5_IJNS4_1CILi1EEESB_SB_EEEEENS5_IJNSA_ILi64EEENSA_ILi128EEENSA_ILi32EEEEEENS_6half_tENS5_IJlSB_lEEESI_SJ_NS4_8TiledMMAINS4_8MMA_AtomIJNS4_20SM100_MMA_F16BF16_SSISI_SI_fLi64ELi128ELNS4_4UMMA5MajorE0ELSO_0ELNSN_7ScaleInE0ELSP_0EEEEEENS4_6LayoutISC_NS5_IJNSA_ILi0EEEST_ST_EEEEENS5_IJNS4_10UnderscoreESW_SW_EEEEENS4_13SM90_TMA_LOADENS4_14ComposedLayoutINS4_7SwizzleILi2ELi4ELi3EEENS4_18smem_ptr_flag_bitsILi16EEENSS_INS5_IJNSA_ILi8EEESG_EEENS5_IJSG_SB_EEEEEEEvNS4_8identityESZ_S19_vS1A_EENS_8epilogue10collective18CollectiveEpilogueINS1C_23Sm100TmaWarpSpecializedILi4ELi2ELi16ELb1ELb0EEEJSH_NS5_IJNSS_ISE_SB_EENSS_ISG_SB_EEEEESI_SJ_SI_SJ_NS1C_6fusion15FusionCallbacksIS1G_NS1K_17LinearCombinationISI_fSI_fLNS_15FloatRoundStyleE2EEESH_S1J_JEEENS4_5SM1004TMEM4LOAD26SM100_TMEM_LOAD_16dp256b4xESZ_S19_NS4_17SM75_U32x4_LDSM_NENS4_14SM90_TMA_STOREES19_NS4_17SM90_U32x4_STSM_NENS4_39AutoVectorizingCopyWithAssumedAlignmentILi128EEEEEEvvEEEEvNT_6ParamsE)
        /*0038*/ 	.word	0x00000000


	//----- nvinfo : EIATTR_MIN_STACK_SIZE
	.align		4
.L_27:
        /*003c*/ 	.byte	0x04, 0x12
        /*003e*/ 	.short	(.L_29 - .L_28)
	.align		4
.L_28:
        /*0040*/ 	.word	index@(_ZN7cutlass13device_kernelINS_4gemm6kernel13GemmUniversalIN4cute5tupleIJiiiiEEENS1_10collective13CollectiveMmaINS1_35MainloopSm100TmaUmmaWarpSpecializedILi3ELi2ELi4ENS5_IJNS4_1CILi1EEESB_SB_EEEEENS5_IJNSA_ILi64EEENSA_ILi128EEENSA_ILi32EEEEEENS_6half_tENS5_IJlSB_lEEESI_SJ_NS4_8TiledMMAINS4_8MMA_AtomIJNS4_20SM100_MMA_F16BF16_SSISI_SI_fLi64ELi128ELNS4_4UMMA5MajorE0ELSO_0ELNSN_7ScaleInE0ELSP_0EEEEEENS4_6LayoutISC_NS5_IJNSA_ILi0EEEST_ST_EEEEENS5_IJNS4_10UnderscoreESW_SW_EEEEENS4_13SM90_TMA_LOADENS4_14ComposedLayoutINS4_7SwizzleILi2ELi4ELi3EEENS4_18smem_ptr_flag_bitsILi16EEENSS_INS5_IJNSA_ILi8EEESG_EEENS5_IJSG_SB_EEEEEEEvNS4_8identityESZ_S19_vS1A_EENS_8epilogue10collective18CollectiveEpilogueINS1C_23Sm100TmaWarpSpecializedILi4ELi2ELi16ELb1ELb0EEEJSH_NS5_IJNSS_ISE_SB_EENSS_ISG_SB_EEEEESI_SJ_SI_SJ_NS1C_6fusion15FusionCallbacksIS1G_NS1K_17LinearCombinationISI_fSI_fLNS_15FloatRoundStyleE2EEESH_S1J_JEEENS4_5SM1004TMEM4LOAD26SM100_TMEM_LOAD_16dp256b4xESZ_S19_NS4_17SM75_U32x4_LDSM_NENS4_14SM90_TMA_STOREES19_NS4_17SM90_U32x4_STSM_NENS4_39AutoVectorizingCopyWithAssumedAlignmentILi128EEEEEEvvEEEEvNT_6ParamsE)
        /*0044*/ 	.word	0x00000000
.L_29:


//--------------------- .nv.compat                --------------------------
	.section	.nv.compat,"",@"SHT_CUDA_COMPAT_INFO"
	.align	4
        /*0000*/ 	.byte	0x02, 0x09, 0x01, 0x00, 0x02, 0x02, 0x02, 0x00, 0x02, 0x05, 0x05, 0x00, 0x03, 0x07, 0x01, 0x01
        /*0010*/ 	.byte	0x02, 0x03, 0x01, 0x00, 0x02, 0x06, 0x01, 0x00, 0x04, 0x0b, 0x08, 0x00, 0x09, 0x00, 0x00, 0x00
        /*0020*/ 	.byte	0x00, 0x00, 0x00, 0x00


//--------------------- .nv.info._ZN7cutlass13device_kernelINS_4gemm6kernel13GemmUniversalIN4cute5tupleIJiiiiEEENS1_10collective13CollectiveMmaINS1_35MainloopSm100TmaUmmaWarpSpecializedILi3ELi2ELi4ENS5_IJNS4_1CILi1EEESB_SB_EEEEENS5_IJNSA_ILi64EEENSA_ILi128EEENSA_ILi32EEEEEENS_6half_tENS5_IJlSB_lEEESI_SJ_NS4_8TiledMMAINS4_8MMA_AtomIJNS4_20SM100_MMA_F16BF16_SSISI_SI_fLi64ELi128ELNS4_4UMMA5MajorE0ELSO_0ELNSN_7ScaleInE0ELSP_0EEEEEENS4_6LayoutISC_NS5_IJNSA_ILi0EEEST_ST_EEEEENS5_IJNS4_10UnderscoreESW_SW_EEEEENS4_13SM90_TMA_LOADENS4_14ComposedLayoutINS4_7SwizzleILi2ELi4ELi3EEENS4_18smem_ptr_flag_bitsILi16EEENSS_INS5_IJNSA_ILi8EEESG_EEENS5_IJSG_SB_EEEEEEEvNS4_8identityESZ_S19_vS1A_EENS_8epilogue10collective18CollectiveEpilogueINS1C_23Sm100TmaWarpSpecializedILi4ELi2ELi16ELb1ELb0EEEJSH_NS5_IJNSS_ISE_SB_EENSS_ISG_SB_EEEEESI_SJ_SI_SJ_NS1C_6fusion15FusionCallbacksIS1G_NS1K_17LinearCombinationISI_fSI_fLNS_15FloatRoundStyleE2EEESH_S1J_JEEENS4_5SM1004TMEM4LOAD26SM100_TMEM_LOAD_16dp256b4xESZ_S19_NS4_17SM75_U32x4_LDSM_NENS4_14SM90_TMA_STOREES19_NS4_17SM90_U32x4_STSM_NENS4_39AutoVectorizingCopyWithAssumedAlignmentILi128EEEEEEvvEEEEvNT_6ParamsE --------------------------
	.section	.nv.info._ZN7cutlass13device_kernelINS_4gemm6kernel13GemmUniversalIN4cute5tupleIJiiiiEEENS1_10collective13CollectiveMmaINS1_35MainloopSm100TmaUmmaWarpSpecializedILi3ELi2ELi4ENS5_IJNS4_1CILi1EEESB_SB_EEEEENS5_IJNSA_ILi64EEENSA_ILi128EEENSA_ILi32EEEEEENS_6half_tENS5_IJlSB_lEEESI_SJ_NS4_8TiledMMAINS4_8MMA_AtomIJNS4_20SM100_MMA_F16BF16_SSISI_SI_fLi64ELi128ELNS4_4UMMA5MajorE0ELSO_0ELNSN_7ScaleInE0ELSP_0EEEEEENS4_6LayoutISC_NS5_IJNSA_ILi0EEEST_ST_EEEEENS5_IJNS4_10UnderscoreESW_SW_EEEEENS4_13SM90_TMA_LOADENS4_14ComposedLayoutINS4_7SwizzleILi2ELi4ELi3EEENS4_18smem_ptr_flag_bitsILi16EEENSS_INS5_IJNSA_ILi8EEESG_EEENS5_IJSG_SB_EEEEEEEvNS4_8identityESZ_S19_vS1A_EENS_8epilogue10collective18CollectiveEpilogueINS1C_23Sm100TmaWarpSpecializedILi4ELi2ELi16ELb1ELb0EEEJSH_NS5_IJNSS_ISE_SB_EENSS_ISG_SB_EEEEESI_SJ_SI_SJ_NS1C_6fusion15FusionCallbacksIS1G_NS1K_17LinearCombinationISI_fSI_fLNS_15FloatRoundStyleE2EEESH_S1J_JEEENS4_5SM1004TMEM4LOAD26SM100_TMEM_LOAD_16dp256b4xESZ_S19_NS4_17SM75_U32x4_LDSM_NENS4_14SM90_TMA_STOREES19_NS4_17SM90_U32x4_STSM_NENS4_39AutoVectorizingCopyWithAssumedAlignmentILi128EEEEEEvvEEEEvNT_6ParamsE,"",@"SHT_CUDA_INFO"
	.sectionflags	@""
	.align	4


	//----- nvinfo : EIATTR_CUDA_API_VERSION
	.align		4
        /*0000*/ 	.byte	0x04, 0x37
        /*0002*/ 	.short	(.L_31 - .L_30)
.L_30:
        /*0004*/ 	.word	0x00000082


	//----- nvinfo : EIATTR_KPARAM_INFO
	.align		4
.L_31:
        /*0008*/ 	.byte	0x04, 0x17
        /*000a*/ 	.short	(.L_33 - .L_32)
.L_32:
        /*000c*/ 	.word	0x00000000
        /*0010*/ 	.short	0x0000
        /*0012*/ 	.short	0x0000
        /*0014*/ 	.byte	0x00, 0xf0, 0x01, 0x20


	//----- nvinfo : EIATTR_AT_ENTRY_FRAGMENTS
	.align		4
.L_33:
        /*0018*/ 	.byte	0x04, 0x4f
        /*001a*/ 	.short	(.L_35 - .L_34)


	//   ....[0]....
.L_34:
        /*001c*/ 	.word	0x00000006


	//----- nvinfo : EIATTR_RESERVED_SMEM_USED
	.align		4
.L_35:
        /*0020*/ 	.byte	0x01, 0x41
	.zero		2


	//----- nvinfo : EIATTR_SPARSE_MMA_MASK
	.align		4
        /*0024*/ 	.byte	0x03, 0x50
        /*0026*/ 	.short	0x0000


	//----- nvinfo : EIATTR_TCGEN05_1CTA_USED
	.align		4
        /*0028*/ 	.byte	0x01, 0x51
	.zero		2


	//----- nvinfo : EIATTR_MAXREG_COUNT
	.align		4
        /*002c*/ 	.byte	0x03, 0x1b
        /*002e*/ 	.short	0x00ff


	//----- nvinfo : EIATTR_NUM_BARRIERS
	.align		4
        /*0030*/ 	.byte	0x02, 0x4c
        /*0032*/ 	.byte	0x07
	.zero		1


	//----- nvinfo : EIATTR_EXTERNS
	.align		4
        /*0034*/ 	.byte	0x04, 0x0f
        /*0036*/ 	.short	(.L_37 - .L_36)


	//   ....[0]....
	.align		4
.L_36:
        /*0038*/ 	.word	index@(__assertfail)


	//----- nvinfo : EIATTR_MERCURY_ISA_VERSION
	.align		4
.L_37:
        /*003c*/ 	.byte	0x03, 0x5f
        /*003e*/ 	.short	0x0101


	//----- nvinfo : EIATTR_INT_WARP_WIDE_INSTR_OFFSETS
	.align		4
        /*0040*/ 	.byte	0x04, 0x31
        /*0042*/ 	.short	(.L_39 - .L_38)


	//   ....[0]....
.L_38:
        /*0044*/ 	.word	0x00001dd0


	//   ....[1]....
        /*0048*/ 	.word	0x00003710


	//   ....[2]....
        /*004c*/ 	.word	0x00003730


	//   ....[3]....
        /*0050*/ 	.word	0x00003760


	//   ....[4]....
        /*0054*/ 	.word	0x000040a0


	//   ....[5]....
        /*0058*/ 	.word	0x00004110


	//   ....[6]....
        /*005c*/ 	.word	0x000041f0


	//   ....[7]....
        /*0060*/ 	.word	0x00004270


	//   ....[8]....
        /*0064*/ 	.word	0x00004380


	//   ....[9]....
        /*0068*/ 	.word	0x00004410


	//   ....[10]....
        /*006c*/ 	.word	0x000045f0


	//   ....[11]....
        /*0070*/ 	.word	0x00004750


	//----- nvinfo : EIATTR_COOP_GROUP_MASK_REGIDS
	.align		4
.L_39:
        /*0074*/ 	.byte	0x04, 0x29
        /*0076*/ 	.short	(.L_41 - .L_40)


	//   ....[0]....
.L_40:
        /*0078*/ 	.word	0xffffffff


	//   ....[1]....
        /*007c*/ 	.word	0xffffffff


	//   ....[2]....
        /*0080*/ 	.word	0xffffffff


	//   ....[3]....
        /*0084*/ 	.word	0xffffffff


	//   ....[4]....
        /*0088*/ 	.word	0xffffffff


	//   ....[5]....
        /*008c*/ 	.word	0xffffffff


	//   ....[6]....
        /*0090*/ 	.word	0xffffffff


	//   ....[7]....
        /*0094*/ 	.word	0xffffffff


	//   ....[8]....
        /*0098*/ 	.word	0xffffffff


	//   ....[9]....
        /*009c*/ 	.word	0xffffffff


	//   ....[10]....
        /*00a0*/ 	.word	0xffffffff


	//   ....[11]....
        /*00a4*/ 	.word	0xffffffff


	//   ....[12]....
        /*00a8*/ 	.word	0xffffffff


	//----- nvinfo : EIATTR_COOP_GROUP_INSTR_OFFSETS
	.align		4
.L_41:
        /*00ac*/ 	.byte	0x04, 0x28
        /*00ae*/ 	.short	(.L_43 - .L_42)


	//   ....[0]....
.L_42:
        /*00b0*/ 	.word	0x00000090


	//   ....[1]....
        /*00b4*/ 	.word	0x000004d0


	//   ....[2]....
        /*00b8*/ 	.word	0x00000620


	//   ....[3]....
        /*00bc*/ 	.word	0x000007c0


	//   ....[4]....
        /*00c0*/ 	.word	0x000008c0


	//   ....[5]....
        /*00c4*/ 	.word	0x00000a30


	//   ....[6]....
        /*00c8*/ 	.word	0x00000bd0


	//   ....[7]....
        /*00cc*/ 	.word	0x00001cb0


	//   ....[8]....
        /*00d0*/ 	.word	0x00002a00


	//   ....[9]....
        /*00d4*/ 	.word	0x00002c10


	//   ....[10]....
        /*00d8*/ 	.word	0x00002c40


	//   ....[11]....
        /*00dc*/ 	.word	0x000035f0


	//   ....[12]....
        /*00e0*/ 	.word	0x00003820


	//----- nvinfo : EIATTR_VRC_CTA_INIT_COUNT
	.align		4
.L_43:
        /*00e4*/ 	.byte	0x02, 0x4a
        /*00e6*/ 	.byte	0x80
	.zero		1


	//----- nvinfo : EIATTR_SYSCALL_OFFSETS
	.align		4
        /*00e8*/ 	.byte	0x04, 0x46
        /*00ea*/ 	.short	(.L_45 - .L_44)


	//   ....[0]....
.L_44:
        /*00ec*/ 	.word	0x00005200


	//   ....[1]....
        /*00f0*/ 	.word	0x000052f0


	//   ....[2]....
        /*00f4*/ 	.word	0x00005a50


	//   ....[3]....
        /*00f8*/ 	.word	0x00006300


	//   ....[4]....
        /*00fc*/ 	.word	0x00006b80


	//   ....[5]....
        /*0100*/ 	.word	0x00007400


	//----- nvinfo : EIATTR_MBARRIER_INSTR_OFFSETS
	.align		4
.L_45:
        /*0104*/ 	.byte	0x04, 0x39
        /*0106*/ 	.short	(.L_47 - .L_46)


	//   ....[0]....
.L_46:
        /*0108*/ 	.word	0x000005b0
        /*010c*/ 	.word	0x000000ff
        /*0110*/ 	.word	0x00000000
        /*0114*/ 	.short	0x0100
        /*0116*/ 	.byte	0x05
	.zero		1


	//   ....[1]....
        /*0118*/ 	.word	0x000005c0
        /*011c*/ 	.word	0x000000ff
        /*0120*/ 	.word	0x00000018
        /*0124*/ 	.short	0x0100
        /*0126*/ 	.byte	0x05
	.zero		1


	//   ....[2]....
        /*0128*/ 	.word	0x000005d0
        /*012c*/ 	.word	0x000000ff
        /*0130*/ 	.word	0x00000008
        /*0134*/ 	.short	0x0100
        /*0136*/ 	.byte	0x05
	.zero		1


	//   ....[3]....
        /*0138*/ 	.word	0x000005e0
        /*013c*/ 	.word	0x000000ff
        /*0140*/ 	.word	0x00000020
        /*0144*/ 	.short	0x0100
        /*0146*/ 	.byte	0x05
	.zero		1


	//   ....[4]....
        /*0148*/ 	.word	0x000005f0
        /*014c*/ 	.word	0x000000ff
        /*0150*/ 	.word	0x00000010
        /*0154*/ 	.short	0x0100
        /*0156*/ 	.byte	0x05
	.zero		1


	//   ....[5]....
        /*0158*/ 	.word	0x00000600
        /*015c*/ 	.word	0x000000ff
        /*0160*/ 	.word	0x00000028
        /*0164*/ 	.short	0x0100
        /*0166*/ 	.byte	0x05
	.zero		1


	//   ....[6]....
        /*0168*/ 	.word	0x00000730
        /*016c*/ 	.word	0x000000ff
        /*0170*/ 	.word	0x00000030
        /*0174*/ 	.short	0x0100
        /*0176*/ 	.byte	0x07
	.zero		1


	//   ....[7]....
        /*0178*/ 	.word	0x00000740
        /*017c*/ 	.word	0x000000ff
        /*0180*/ 	.word	0x00000050
        /*0184*/ 	.short	0x0100
        /*0186*/ 	.byte	0x07
	.zero		1


	//   ....[8]....
        /*0188*/ 	.word	0x00000750
        /*018c*/ 	.word	0x000000ff
        /*0190*/ 	.word	0x00000038
        /*0194*/ 	.short	0x0100
        /*0196*/ 	.byte	0x07
	.zero		1


	//   ....[9]....
        /*0198*/ 	.word	0x00000760
        /*019c*/ 	.word	0x000000ff
        /*01a0*/ 	.word	0x00000058
        /*01a4*/ 	.short	0x0100
        /*01a6*/ 	.byte	0x07
	.zero		1


	//   ....[10]....
        /*01a8*/ 	.word	0x00000770
        /*01ac*/ 	.word	0x000000ff
        /*01b0*/ 	.word	0x00000040
        /*01b4*/ 	.short	0x0100
        /*01b6*/ 	.byte	0x07
	.zero		1


	//   ....[11]....
        /*01b8*/ 	.word	0x00000780
        /*01bc*/ 	.word	0x000000ff
        /*01c0*/ 	.word	0x00000060
        /*01c4*/ 	.short	0x0100
        /*01c6*/ 	.byte	0x07
	.zero		1


	//   ....[12]....
        /*01c8*/ 	.word	0x00000790
        /*01cc*/ 	.word	0x000000ff
        /*01d0*/ 	.word	0x00000048
        /*01d4*/ 	.short	0x0100
        /*01d6*/ 	.byte	0x07
	.zero		1


	//   ....[13]....
        /*01d8*/ 	.word	0x000007a0
        /*01dc*/ 	.word	0x000000ff
        /*01e0*/ 	.word	0x00000068
        /*01e4*/ 	.short	0x0100
        /*01e6*/ 	.byte	0x07
	.zero		1


	//   ....[14]....
        /*01e8*/ 	.word	0x00000890
        /*01ec*/ 	.word	0x000000ff
        /*01f0*/ 	.word	0x00000070
        /*01f4*/ 	.short	0x0100
        /*01f6*/ 	.byte	0x05
	.zero		1


	//   ....[15]....
        /*01f8*/ 	.word	0x000008a0
        /*01fc*/ 	.word	0x000000ff
        /*0200*/ 	.word	0x00000078
        /*0204*/ 	.short	0x0100
        /*0206*/ 	.byte	0x05
	.zero		1


	//   ....[16]....
        /*0208*/ 	.word	0x000009e0
        /*020c*/ 	.word	0x000000ff
        /*0210*/ 	.word	0x00000080
        /*0214*/ 	.short	0x0100
        /*0216*/ 	.byte	0x05
	.zero		1


	//   ....[17]....
        /*0218*/ 	.word	0x000009f0
        /*021c*/ 	.word	0x000000ff
        /*0220*/ 	.word	0x00000090
        /*0224*/ 	.short	0x0100
        /*0226*/ 	.byte	0x05
	.zero		1


	//   ....[18]....
        /*0228*/ 	.word	0x00000a00
        /*022c*/ 	.word	0x000000ff
        /*0230*/ 	.word	0x00000088
        /*0234*/ 	.short	0x0100
        /*0236*/ 	.byte	0x05
	.zero		1


	//   ....[19]....
        /*0238*/ 	.word	0x00000a10
        /*023c*/ 	.word	0x000000ff
        /*0240*/ 	.word	0x00000098
        /*0244*/ 	.short	0x0100
        /*0246*/ 	.byte	0x05
	.zero		1


	//   ....[20]....
        /*0248*/ 	.word	0x00000b40
        /*024c*/ 	.word	0x000000ff
        /*0250*/ 	.word	0x000000a0
        /*0254*/ 	.short	0x0100
        /*0256*/ 	.byte	0x07
	.zero		1


	//   ....[21]....
        /*0258*/ 	.word	0x00000b50
        /*025c*/ 	.word	0x000000ff
        /*0260*/ 	.word	0x000000c0
        /*0264*/ 	.short	0x0100
        /*0266*/ 	.byte	0x07
	.zero		1


	//   ....[22]....
        /*0268*/ 	.word	0x00000b60
        /*026c*/ 	.word	0x000000ff
        /*0270*/ 	.word	0x000000a8
        /*0274*/ 	.short	0x0100
        /*0276*/ 	.byte	0x07
	.zero		1


	//   ....[23]....
        /*0278*/ 	.word	0x00000b70
        /*027c*/ 	.word	0x000000ff
        /*0280*/ 	.word	0x000000c8
        /*0284*/ 	.short	0x0100
        /*0286*/ 	.byte	0x07
	.zero		1


	//   ....[24]....
        /*0288*/ 	.word	0x00000b80
        /*028c*/ 	.word	0x000000ff
        /*0290*/ 	.word	0x000000b0
        /*0294*/ 	.short	0x0100
        /*0296*/ 	.byte	0x07
	.zero		1


	//   ....[25]....
        /*0298*/ 	.word	0x00000b90
        /*029c*/ 	.word	0x000000ff
        /*02a0*/ 	.word	0x000000d0
        /*02a4*/ 	.short	0x0100
        /*02a6*/ 	.byte	0x07
	.zero		1


	//   ....[26]....
        /*02a8*/ 	.word	0x00000ba0
        /*02ac*/ 	.word	0x000000ff
        /*02b0*/ 	.word	0x000000b8
        /*02b4*/ 	.short	0x0100
        /*02b6*/ 	.byte	0x07
	.zero		1


	//   ....[27]....
        /*02b8*/ 	.word	0x00000bb0
        /*02bc*/ 	.word	0x000000ff
        /*02c0*/ 	.word	0x000000d8
        /*02c4*/ 	.short	0x0100
        /*02c6*/ 	.byte	0x07
	.zero		1


	//   ....[28]....
        /*02c8*/ 	.word	0x00000ca0
        /*02cc*/ 	.word	0x000000ff
        /*02d0*/ 	.word	0x000000e0
        /*02d4*/ 	.short	0x0100
        /*02d6*/ 	.byte	0x05
	.zero		1


	//   ....[29]....
        /*02d8*/ 	.word	0x00000cb0
        /*02dc*/ 	.word	0x000000ff
        /*02e0*/ 	.word	0x000000f0
        /*02e4*/ 	.short	0x0100
        /*02e6*/ 	.byte	0x05
	.zero		1


	//   ....[30]....
        /*02e8*/ 	.word	0x00000cc0
        /*02ec*/ 	.word	0x000000ff
        /*02f0*/ 	.word	0x000000e8
        /*02f4*/ 	.short	0x0100
        /*02f6*/ 	.byte	0x05
	.zero		1


	//   ....[31]....
        /*02f8*/ 	.word	0x00000cd0
        /*02fc*/ 	.word	0x000000ff
        /*0300*/ 	.word	0x000000f8
        /*0304*/ 	.short	0x0100
        /*0306*/ 	.byte	0x05
	.zero		1


	//   ....[32]....
        /*0308*/ 	.word	0x000015b0
        /*030c*/ 	.word	0x00000003
        /*0310*/ 	.word	0x000000f0
        /*0314*/ 	.short	0x010a
        /*0316*/ 	.byte	0xff
	.zero		1


	//   ....[33]....
        /*0318*/ 	.word	0x000015e0
        /*031c*/ 	.word	0x00000003
        /*0320*/ 	.word	0x000000e0
        /*0324*/ 	.short	0x0101
        /*0326*/ 	.byte	0xff
	.zero		1


	//   ....[34]....
        /*0328*/ 	.word	0x000016b0
        /*032c*/ 	.word	0x000000ff
        /*0330*/ 	.word	0x00000018
        /*0334*/ 	.short	0x010a
        /*0336*/ 	.byte	0x08
	.zero		1


	//   ....[35]....
        /*0338*/ 	.word	0x00001750
        /*033c*/ 	.word	0x000000ff
        /*0340*/ 	.word	0x00000018
        /*0344*/ 	.short	0x010a
        /*0346*/ 	.byte	0x21
	.zero		1


	//   ....[36]....
        /*0348*/ 	.word	0x000018a0
        /*034c*/ 	.word	0x000000ff
        /*0350*/ 	.word	0x00000018
        /*0354*/ 	.short	0x010a
        /*0356*/ 	.byte	0x08
	.zero		1


	//   ....[37]....
        /*0358*/ 	.word	0x000019b0
        /*035c*/ 	.word	0x000000ff
        /*0360*/ 	.word	0x00000078
        /*0364*/ 	.short	0x0101
        /*0366*/ 	.byte	0x04
	.zero		1


	//   ....[38]....
        /*0368*/ 	.word	0x000019d0
        /*036c*/ 	.word	0x000000ff
        /*0370*/ 	.word	0x00000018
        /*0374*/ 	.short	0x010a
        /*0376*/ 	.byte	0x08
	.zero		1


	//   ....[39]....
        /*0378*/ 	.word	0x00001a50
        /*037c*/ 	.word	0x000000ff
        /*0380*/ 	.word	0x00000018
        /*0384*/ 	.short	0x010a
        /*0386*/ 	.byte	0x11
	.zero		1


	//   ....[40]....
        /*0388*/ 	.word	0x00001ba0
        /*038c*/ 	.word	0x000000ff
        /*0390*/ 	.word	0x00000018
        /*0394*/ 	.short	0x010a
        /*0396*/ 	.byte	0x08
	.zero		1


	//   ....[41]....
        /*0398*/ 	.word	0x00001ce0
        /*039c*/ 	.word	0x00000002
        /*03a0*/ 	.word	0x00000080
        /*03a4*/ 	.short	0x010a
        /*03a6*/ 	.byte	0xff
	.zero		1


	//   ....[42]....
        /*03a8*/ 	.word	0x00001da0
        /*03ac*/ 	.word	0x00000002
        /*03b0*/ 	.word	0x00000000
        /*03b4*/ 	.short	0x0101
        /*03b6*/ 	.byte	0xff
	.zero		1


	//   ....[43]....
        /*03b8*/ 	.word	0x00002300
        /*03bc*/ 	.word	0x000000ff
        /*03c0*/ 	.word	0x00000000
        /*03c4*/ 	.short	0x010a
        /*03c6*/ 	.byte	0x05
	.zero		1


	//   ....[44]....
        /*03c8*/ 	.word	0x00002390
        /*03cc*/ 	.word	0x000000ff
        /*03d0*/ 	.word	0x00000000
        /*03d4*/ 	.short	0x010a
        /*03d6*/ 	.byte	0x05
	.zero		1


	//   ....[45]....
        /*03d8*/ 	.word	0x00002430
        /*03dc*/ 	.word	0x00000000
        /*03e0*/ 	.word	0x00000000
        /*03e4*/ 	.short	0x010a
        /*03e6*/ 	.byte	0xff
	.zero		1


	//   ....[46]....
        /*03e8*/ 	.word	0x00002550
        /*03ec*/ 	.word	0x00000000
        /*03f0*/ 	.word	0x000000e0
        /*03f4*/ 	.short	0x010a
        /*03f6*/ 	.byte	0xff
	.zero		1


	//   ....[47]....
        /*03f8*/ 	.word	0x000025b0
        /*03fc*/ 	.word	0x00000004
        /*0400*/ 	.word	0x00000000
        /*0404*/ 	.short	0x0101
        /*0406*/ 	.byte	0xff
	.zero		1


	//   ....[48]....
        /*0408*/ 	.word	0x000025d0
        /*040c*/ 	.word	0x000000ff
        /*0410*/ 	.word	0x00000090
        /*0414*/ 	.short	0x010a
        /*0416*/ 	.byte	0x05
	.zero		1


	//   ....[49]....
        /*0418*/ 	.word	0x000026f0
        /*041c*/ 	.word	0x00000000
        /*0420*/ 	.word	0x00000080
        /*0424*/ 	.short	0x010a
        /*0426*/ 	.byte	0xff
	.zero		1


	//   ....[50]....
        /*0428*/ 	.word	0x00002800
        /*042c*/ 	.word	0x00000000
        /*0430*/ 	.word	0x00000000
        /*0434*/ 	.short	0x0101
        /*0436*/ 	.byte	0xff
	.zero		1


	//   ....[51]....
        /*0438*/ 	.word	0x00002890
        /*043c*/ 	.word	0x000000ff
        /*0440*/ 	.word	0x00000090
        /*0444*/ 	.short	0x0106
        /*0446*/ 	.byte	0x05
	.zero		1


	//   ....[52]....
        /*0448*/ 	.word	0x000028b0
        /*044c*/ 	.word	0x000000ff
        /*0450*/ 	.word	0x00000090
        /*0454*/ 	.short	0x010a
        /*0456*/ 	.byte	0x05
	.zero		1


	//   ....[53]....
        /*0458*/ 	.word	0x00002940
        /*045c*/ 	.word	0x000000ff
        /*0460*/ 	.word	0x00000090
        /*0464*/ 	.short	0x0106
        /*0466*/ 	.byte	0x04
	.zero		1


	//   ....[54]....
        /*0468*/ 	.word	0x00002980
        /*046c*/ 	.word	0x00000000
        /*0470*/ 	.word	0x00000090
        /*0474*/ 	.short	0x010a
        /*0476*/ 	.byte	0xff
	.zero		1


	//   ....[55]....
        /*0478*/ 	.word	0x00002e80
        /*047c*/ 	.word	0x00000000
        /*0480*/ 	.word	0x00000080
        /*0484*/ 	.short	0x010a
        /*0486*/ 	.byte	0xff
	.zero		1


	//   ....[56]....
        /*0488*/ 	.word	0x00002f80
        /*048c*/ 	.word	0x00000003
        /*0490*/ 	.word	0x00000000
        /*0494*/ 	.short	0x0101
        /*0496*/ 	.byte	0xff
	.zero		1


	//   ....[57]....
        /*0498*/ 	.word	0x00002f90
        /*049c*/ 	.word	0x000000ff
        /*04a0*/ 	.word	0x00000000
        /*04a4*/ 	.short	0x010a
        /*04a6*/ 	.byte	0x04
	.zero		1


	//   ....[58]....
        /*04a8*/ 	.word	0x00003010
        /*04ac*/ 	.word	0x000000ff
        /*04b0*/ 	.word	0x000000c0
        /*04b4*/ 	.short	0x010a
        /*04b6*/ 	.byte	0x08
	.zero		1


	//   ....[59]....
        /*04b8*/ 	.word	0x000030f0
        /*04bc*/ 	.word	0x000000ff
        /*04c0*/ 	.word	0x00000000
        /*04c4*/ 	.short	0x010a
        /*04c6*/ 	.byte	0x07
	.zero		1


	//   ....[60]....
        /*04c8*/ 	.word	0x00003230
        /*04cc*/ 	.word	0x000000ff
        /*04d0*/ 	.word	0x00000000
        /*04d4*/ 	.short	0x010a
        /*04d6*/ 	.byte	0x04
	.zero		1


	//   ....[61]....
        /*04d8*/ 	.word	0x00003420
        /*04dc*/ 	.word	0x000000ff
        /*04e0*/ 	.word	0x00000000
        /*04e4*/ 	.short	0x010a
        /*04e6*/ 	.byte	0x05
	.zero		1


	//   ....[62]....
        /*04e8*/ 	.word	0x000034b0
        /*04ec*/ 	.word	0x000000ff
        /*04f0*/ 	.word	0x00000000
        /*04f4*/ 	.short	0x010a
        /*04f6*/ 	.byte	0x05
	.zero		1


	//   ....[63]....
        /*04f8*/ 	.word	0x00003540
        /*04fc*/ 	.word	0x000000ff
        /*0500*/ 	.word	0x00000000
        /*0504*/ 	.short	0x010a
        /*0506*/ 	.byte	0x05
	.zero		1


	//   ....[64]....
        /*0508*/ 	.word	0x000035d0
        /*050c*/ 	.word	0x000000ff
        /*0510*/ 	.word	0x00000000
        /*0514*/ 	.short	0x010a
        /*0516*/ 	.byte	0x07
	.zero		1


	//   ....[65]....
        /*0518*/ 	.word	0x00003a50
        /*051c*/ 	.word	0x00000000
        /*0520*/ 	.word	0x00000080
        /*0524*/ 	.short	0x010a
        /*0526*/ 	.byte	0xff
	.zero		1


	//   ....[66]....
        /*0528*/ 	.word	0x00003b10
        /*052c*/ 	.word	0x00000000
        /*0530*/ 	.word	0x00000000
        /*0534*/ 	.short	0x0101
        /*0536*/ 	.byte	0xff
	.zero		1


	//   ....[67]....
        /*0538*/ 	.word	0x00003e30
        /*053c*/ 	.word	0x000000ff
        /*0540*/ 	.word	0x00000078
        /*0544*/ 	.short	0x010a
        /*0546*/ 	.byte	0x07
	.zero		1


	//   ....[68]....
        /*0548*/ 	.word	0x00004020
        /*054c*/ 	.word	0x000000ff
        /*0550*/ 	.word	0x00000050
        /*0554*/ 	.short	0x010a
        /*0556*/ 	.byte	0x07
	.zero		1


	//   ....[69]....
        /*0558*/ 	.word	0x00004190
        /*055c*/ 	.word	0x000000ff
        /*0560*/ 	.word	0x00000030
        /*0564*/ 	.short	0x010b
        /*0566*/ 	.byte	0x07
	.zero		1


	//   ....[70]....
        /*0568*/ 	.word	0x000041a0
        /*056c*/ 	.word	0x000000ff
        /*0570*/ 	.word	0x00000000
        /*0574*/ 	.short	0x0101
        /*0576*/ 	.byte	0x08
	.zero		1


	//   ....[71]....
        /*0578*/ 	.word	0x000041c0
        /*057c*/ 	.word	0x000000ff
        /*0580*/ 	.word	0x00000058
        /*0584*/ 	.short	0x010a
        /*0586*/ 	.byte	0x07
	.zero		1


	//   ....[72]....
        /*0588*/ 	.word	0x00004320
        /*058c*/ 	.word	0x000000ff
        /*0590*/ 	.word	0x00000038
        /*0594*/ 	.short	0x010b
        /*0596*/ 	.byte	0x07
	.zero		1


	//   ....[73]....
        /*0598*/ 	.word	0x00004330
        /*059c*/ 	.word	0x000000ff
        /*05a0*/ 	.word	0x00000000
        /*05a4*/ 	.short	0x0101
        /*05a6*/ 	.byte	0x08
	.zero		1


	//   ....[74]....
        /*05a8*/ 	.word	0x00004340
        /*05ac*/ 	.word	0x000000ff
        /*05b0*/ 	.word	0x00000060
        /*05b4*/ 	.short	0x010a
        /*05b6*/ 	.byte	0x07
	.zero		1


	//   ....[75]....
        /*05b8*/ 	.word	0x000044e0
        /*05bc*/ 	.word	0x000000ff
        /*05c0*/ 	.word	0x00000040
        /*05c4*/ 	.short	0x010b
        /*05c6*/ 	.byte	0x07
	.zero		1


	//   ....[76]....
        /*05c8*/ 	.word	0x00004550
        /*05cc*/ 	.word	0x000000ff
        /*05d0*/ 	.word	0x00000000
        /*05d4*/ 	.short	0x0101
        /*05d6*/ 	.byte	0x08
	.zero		1


	//   ....[77]....
        /*05d8*/ 	.word	0x00004580
        /*05dc*/ 	.word	0x000000ff
        /*05e0*/ 	.word	0x00000068
        /*05e4*/ 	.short	0x010a
        /*05e6*/ 	.byte	0x07
	.zero		1


	//   ....[78]....
        /*05e8*/ 	.word	0x00004790
        /*05ec*/ 	.word	0x000000ff
        /*05f0*/ 	.word	0x00000048
        /*05f4*/ 	.short	0x010b
        /*05f6*/ 	.byte	0x07
	.zero		1


	//   ....[79]....
        /*05f8*/ 	.word	0x000047b0
        /*05fc*/ 	.word	0x000000ff
        /*0600*/ 	.word	0x00000000
        /*0604*/ 	.short	0x0101
        /*0606*/ 	.byte	0x0d
	.zero		1


	//   ....[80]....
        /*0608*/ 	.word	0x000047e0
        /*060c*/ 	.word	0x000000ff
        /*0610*/ 	.word	0x00000050
        /*0614*/ 	.short	0x010a
        /*0616*/ 	.byte	0x07
	.zero		1


	//   ....[81]....
        /*0618*/ 	.word	0x00004800
        /*061c*/ 	.word	0x000000ff
        /*0620*/ 	.word	0x00000058
        /*0624*/ 	.short	0x010a
        /*0626*/ 	.byte	0x07
	.zero		1


	//   ....[82]....
        /*0628*/ 	.word	0x00004820
        /*062c*/ 	.word	0x000000ff
        /*0630*/ 	.word	0x00000060
        /*0634*/ 	.short	0x010a
        /*0636*/ 	.byte	0x07
	.zero		1


	//   ....[83]....
        /*0638*/ 	.word	0x00004860
        /*063c*/ 	.word	0x00000000
        /*0640*/ 	.word	0x00000068
        /*0644*/ 	.short	0x010a
        /*0646*/ 	.byte	0xff
	.zero		1


	//   ....[84]....
        /*0648*/ 	.word	0x00004bc0
        /*064c*/ 	.word	0x00000000
        /*0650*/ 	.word	0x00000080
        /*0654*/ 	.short	0x010a
        /*0656*/ 	.byte	0xff
	.zero		1


	//   ....[85]....
        /*0658*/ 	.word	0x00004cd0
        /*065c*/ 	.word	0x00000000
        /*0660*/ 	.word	0x00000000
        /*0664*/ 	.short	0x0101
        /*0666*/ 	.byte	0xff
	.zero		1


	//   ....[86]....
        /*0668*/ 	.word	0x00005730
        /*066c*/ 	.word	0x000000ff
        /*0670*/ 	.word	0x00000030
        /*0674*/ 	.short	0x010a
        /*0676*/ 	.byte	0x30
	.zero		1


	//   ....[87]....
        /*0678*/ 	.word	0x000057a0
        /*067c*/ 	.word	0x0000004f
        /*0680*/ 	.word	0x000000a0
        /*0684*/ 	.short	0x010a
        /*0686*/ 	.byte	0xff
	.zero		1


	//   ....[88]....
        /*0688*/ 	.word	0x00005850
        /*068c*/ 	.word	0x000000ff
        /*0690*/ 	.word	0x00000030
        /*0694*/ 	.short	0x010a
        /*0696*/ 	.byte	0x30
	.zero		1


	//   ....[89]....
        /*0698*/ 	.word	0x00005930
        /*069c*/ 	.word	0x0000004f
        /*06a0*/ 	.word	0x000000a0
        /*06a4*/ 	.short	0x010a
        /*06a6*/ 	.byte	0xff
	.zero		1


	//   ....[90]....
        /*06a8*/ 	.word	0x00006060
        /*06ac*/ 	.word	0x00000000
        /*06b0*/ 	.word	0x00000000
        /*06b4*/ 	.short	0x0101
        /*06b6*/ 	.byte	0xff
	.zero		1


	//   ....[91]....
        /*06b8*/ 	.word	0x00006070
        /*06bc*/ 	.word	0x00000003
        /*06c0*/ 	.word	0x00000030
        /*06c4*/ 	.short	0x010a
        /*06c6*/ 	.byte	0xff
	.zero		1


	//   ....[92]....
        /*06c8*/ 	.word	0x00006130
        /*06cc*/ 	.word	0x00000003
        /*06d0*/ 	.word	0x00000030
        /*06d4*/ 	.short	0x010a
        /*06d6*/ 	.byte	0xff
	.zero		1


	//   ....[93]....
        /*06d8*/ 	.word	0x000068e0
        /*06dc*/ 	.word	0x00000026
        /*06e0*/ 	.word	0x00000000
        /*06e4*/ 	.short	0x0101
        /*06e6*/ 	.byte	0xff
	.zero		1


	//   ....[94]....
        /*06e8*/ 	.word	0x00006900
        /*06ec*/ 	.word	0x00000053
        /*06f0*/ 	.word	0x00000030
        /*06f4*/ 	.short	0x010a
        /*06f6*/ 	.byte	0xff
	.zero		1


	//   ....[95]....
        /*06f8*/ 	.word	0x000069b0
        /*06fc*/ 	.word	0x00000053
        /*0700*/ 	.word	0x00000030
        /*0704*/ 	.short	0x010a
        /*0706*/ 	.byte	0xff
	.zero		1


	//   ....[96]....
        /*0708*/ 	.word	0x00007160
        /*070c*/ 	.word	0x00000026
        /*0710*/ 	.word	0x00000000
        /*0714*/ 	.short	0x0101
        /*0716*/ 	.byte	0xff
	.zero		1


	//   ....[97]....
        /*0718*/ 	.word	0x00007180
        /*071c*/ 	.word	0x00000058
        /*0720*/ 	.word	0x00000030
        /*0724*/ 	.short	0x010a
        /*0726*/ 	.byte	0xff
	.zero		1


	//   ....[98]....
        /*0728*/ 	.word	0x00007230
        /*072c*/ 	.word	0x00000058
        /*0730*/ 	.word	0x00000030
        /*0734*/ 	.short	0x010a
        /*0736*/ 	.byte	0xff
	.zero		1


	//   ....[99]....
        /*0738*/ 	.word	0x00007560
        /*073c*/ 	.word	0x000000ff
        /*0740*/ 	.word	0x00000000
        /*0744*/ 	.short	0x0101
        /*0746*/ 	.byte	0x05
	.zero		1


	//   ....[100]....
        /*0748*/ 	.word	0x00007a40
        /*074c*/ 	.word	0x00000002
        /*0750*/ 	.word	0x00000000
        /*0754*/ 	.short	0x0101
        /*0756*/ 	.byte	0xff
	.zero		1


	//   ....[101]....
        /*0758*/ 	.word	0x00007cb0
        /*075c*/ 	.word	0x000000ff
        /*0760*/ 	.word	0x00000000
        /*0764*/ 	.short	0x0101
        /*0766*/ 	.byte	0x04
	.zero		1


	//   ....[102]....
        /*0768*/ 	.word	0x00007cd0
        /*076c*/ 	.word	0x00000003
        /*0770*/ 	.word	0x000000f0
        /*0774*/ 	.short	0x010a
        /*0776*/ 	.byte	0xff
	.zero		1


	//   ....[103]....
        /*0778*/ 	.word	0x00007d30
        /*077c*/ 	.word	0x00000002
        /*0780*/ 	.word	0x00000018
        /*0784*/ 	.short	0x010a
        /*0786*/ 	.byte	0xff
	.zero		1


	//   ....[104]....
        /*0788*/ 	.word	0x00007d90
        /*078c*/ 	.word	0x00000002
        /*0790*/ 	.word	0x00000018
        /*0794*/ 	.short	0x010a
        /*0796*/ 	.byte	0xff
	.zero		1


	//   ....[105]....
        /*0798*/ 	.word	0x00007de0
        /*079c*/ 	.word	0x00000002
        /*07a0*/ 	.word	0x00000080
        /*07a4*/ 	.short	0x010a
        /*07a6*/ 	.byte	0xff
	.zero		1


	//   ....[106]....
        /*07a8*/ 	.word	0x00007e40
        /*07ac*/ 	.word	0x00000000
        /*07b0*/ 	.word	0x00000000
        /*07b4*/ 	.short	0x010a
        /*07b6*/ 	.byte	0xff
	.zero		1


	//   ....[107]....
        /*07b8*/ 	.word	0x00007ea0
        /*07bc*/ 	.word	0x00000000
        /*07c0*/ 	.word	0x00000000
        /*07c4*/ 	.short	0x010a
        /*07c6*/ 	.byte	0xff
	.zero		1


	//   ....[108]....
        /*07c8*/ 	.word	0x00007ef0
        /*07cc*/ 	.word	0x00000000
        /*07d0*/ 	.word	0x000000e0
        /*07d4*/ 	.short	0x010a
        /*07d6*/ 	.byte	0xff
	.zero		1


	//   ....[109]....
        /*07d8*/ 	.word	0x00007f50
        /*07dc*/ 	.word	0x00000000
        /*07e0*/ 	.word	0x00000090
        /*07e4*/ 	.short	0x010a
        /*07e6*/ 	.byte	0xff
	.zero		1


	//   ....[110]....
        /*07e8*/ 	.word	0x00007fa0
        /*07ec*/ 	.word	0x00000000
        /*07f0*/ 	.word	0x00000080
        /*07f4*/ 	.short	0x010a
        /*07f6*/ 	.byte	0xff
	.zero		1


	//   ....[111]....
        /*07f8*/ 	.word	0x00008000
        /*07fc*/ 	.word	0x00000000
        /*0800*/ 	.word	0x00000090
        /*0804*/ 	.short	0x010a
        /*0806*/ 	.byte	0xff
	.zero		1


	//   ....[112]....
        /*0808*/ 	.word	0x00008050
        /*080c*/ 	.word	0x00000000
        /*0810*/ 	.word	0x00000080
        /*0814*/ 	.short	0x010a
        /*0816*/ 	.byte	0xff
	.zero		1


	//   ....[113]....
        /*0818*/ 	.word	0x000080b0
        /*081c*/ 	.word	0x00000003
        /*0820*/ 	.word	0x000000c0
        /*0824*/ 	.short	0x010a
        /*0826*/ 	.byte	0xff
	.zero		1


	//   ....[114]....
        /*0828*/ 	.word	0x00008110
        /*082c*/ 	.word	0x00000000
        /*0830*/ 	.word	0x00000000
        /*0834*/ 	.short	0x010a
        /*0836*/ 	.byte	0xff
	.zero		1


	//   ....[115]....
        /*0838*/ 	.word	0x00008170
        /*083c*/ 	.word	0x00000000
        /*0840*/ 	.word	0x00000000
        /*0844*/ 	.short	0x010a
        /*0846*/ 	.byte	0xff
	.zero		1


	//   ....[116]....
        /*0848*/ 	.word	0x000081d0
        /*084c*/ 	.word	0x00000000
        /*0850*/ 	.word	0x00000000
        /*0854*/ 	.short	0x010a
        /*0856*/ 	.byte	0xff
	.zero		1


	//   ....[117]....
        /*0858*/ 	.word	0x00008230
        /*085c*/ 	.word	0x00000000
        /*0860*/ 	.word	0x00000000
        /*0864*/ 	.short	0x010a
        /*0866*/ 	.byte	0xff
	.zero		1


	//   ....[118]....
        /*0868*/ 	.word	0x00008290
        /*086c*/ 	.word	0x00000000
        /*0870*/ 	.word	0x00000000
        /*0874*/ 	.short	0x010a
        /*0876*/ 	.byte	0xff
	.zero		1


	//   ....[119]....
        /*0878*/ 	.word	0x000082e0
        /*087c*/ 	.word	0x00000000
        /*0880*/ 	.word	0x00000080
        /*0884*/ 	.short	0x010a
        /*0886*/ 	.byte	0xff
	.zero		1


	//   ....[120]....
        /*0888*/ 	.word	0x00008340
        /*088c*/ 	.word	0x00000000
        /*0890*/ 	.word	0x00000078
        /*0894*/ 	.short	0x010a
        /*0896*/ 	.byte	0xff
	.zero		1


	//   ....[121]....
        /*0898*/ 	.word	0x000083a0
        /*089c*/ 	.word	0x00000003
        /*08a0*/ 	.word	0x00000050
        /*08a4*/ 	.short	0x010a
        /*08a6*/ 	.byte	0xff
	.zero		1


	//   ....[122]....
        /*08a8*/ 	.word	0x00008400
        /*08ac*/ 	.word	0x00000003
        /*08b0*/ 	.word	0x00000058
        /*08b4*/ 	.short	0x010a
        /*08b6*/ 	.byte	0xff
	.zero		1


	//   ....[123]....
        /*08b8*/ 	.word	0x00008460
        /*08bc*/ 	.word	0x00000003
        /*08c0*/ 	.word	0x00000060
        /*08c4*/ 	.short	0x010a
        /*08c6*/ 	.byte	0xff
	.zero		1


	//   ....[124]....
        /*08c8*/ 	.word	0x000084c0
        /*08cc*/ 	.word	0x00000003
        /*08d0*/ 	.word	0x00000068
        /*08d4*/ 	.short	0x010a
        /*08d6*/ 	.byte	0xff
	.zero		1


	//   ....[125]....
        /*08d8*/ 	.word	0x00008520
        /*08dc*/ 	.word	0x00000000
        /*08e0*/ 	.word	0x00000050
        /*08e4*/ 	.short	0x010a
        /*08e6*/ 	.byte	0xff
	.zero		1


	//   ....[126]....
        /*08e8*/ 	.word	0x00008580
        /*08ec*/ 	.word	0x00000000
        /*08f0*/ 	.word	0x00000058
        /*08f4*/ 	.short	0x010a
        /*08f6*/ 	.byte	0xff
	.zero		1


	//   ....[127]....
        /*08f8*/ 	.word	0x000085e0
        /*08fc*/ 	.word	0x00000000
        /*0900*/ 	.word	0x00000060
        /*0904*/ 	.short	0x010a
        /*0906*/ 	.byte	0xff
	.zero		1


	//   ....[128]....
        /*0908*/ 	.word	0x00008630
        /*090c*/ 	.word	0x00000000
        /*0910*/ 	.word	0x00000080
        /*0914*/ 	.short	0x010a
        /*0916*/ 	.byte	0xff
	.zero		1


	//   ....[129]....
        /*0918*/ 	.word	0x00008690
        /*091c*/ 	.word	0x00000002
        /*0920*/ 	.word	0x00000030
        /*0924*/ 	.short	0x010a
        /*0926*/ 	.byte	0xff
	.zero		1


	//   ....[130]....
        /*0928*/ 	.word	0x000086e0
        /*092c*/ 	.word	0x0000004f
        /*0930*/ 	.word	0x000000a0
        /*0934*/ 	.short	0x010a
        /*0936*/ 	.byte	0xff
	.zero		1


	//   ....[131]....
        /*0938*/ 	.word	0x00008730
        /*093c*/ 	.word	0x00000003
        /*0940*/ 	.word	0x00000030
        /*0944*/ 	.short	0x010a
        /*0946*/ 	.byte	0xff
	.zero		1


	//   ....[132]....
        /*0948*/ 	.word	0x00008780
        /*094c*/ 	.word	0x00000053
        /*0950*/ 	.word	0x00000030
        /*0954*/ 	.short	0x010a
        /*0956*/ 	.byte	0xff
	.zero		1


	//   ....[133]....
        /*0958*/ 	.word	0x000087d0
        /*095c*/ 	.word	0x00000058
        /*0960*/ 	.word	0x00000030
        /*0964*/ 	.short	0x010a
        /*0966*/ 	.byte	0xff
	.zero		1


	//----- nvinfo : EIATTR_NUM_MBARRIERS
	.align		4
.L_47:
        /*0968*/ 	.byte	0x03, 0x38
        /*096a*/ 	.short	0x0020


	//----- nvinfo : EIATTR_EXIT_INSTR_OFFSETS
	.align		4
        /*096c*/ 	.byte	0x04, 0x1c
        /*096e*/ 	.short	(.L_49 - .L_48)


	//   ....[0]....
.L_48:
        /*0970*/ 	.word	0x00002460


	//   ....[1]....
        /*0974*/ 	.word	0x00002950


	//   ....[2]....
        /*0978*/ 	.word	0x000029b0


	//   ....[3]....
        /*097c*/ 	.word	0x00003830


	//   ....[4]....
        /*0980*/ 	.word	0x00004890


	//   ....[5]....
        /*0984*/ 	.word	0x000048d0


	//   ....[6]....
        /*0988*/ 	.word	0x00007ba0


	//   ....[7]....
        /*098c*/ 	.word	0x00007c20


	//   ....[8]....
        /*0990*/ 	.word	0x00007c50


	//   ....[9]....
        /*0994*/ 	.word	0x00007cc0


	//----- nvinfo : EIATTR_MAX_THREADS
	.align		4
.L_49:
        /*0998*/ 	.byte	0x04, 0x05
        /*099a*/ 	.short	(.L_51 - .L_50)
.L_50:
        /*099c*/ 	.word	0x00000100
        /*09a0*/ 	.word	0x00000001
        /*09a4*/ 	.word	0x00000001


	//----- nvinfo : EIATTR_CRS_STACK_SIZE
	.align		4
.L_51:
        /*09a8*/ 	.byte	0x04, 0x1e
        /*09aa*/ 	.short	(.L_53 - .L_52)
.L_52:
        /*09ac*/ 	.word	0x00000000


	//----- nvinfo : EIATTR_CBANK_PARAM_SIZE
	.align		4
.L_53:
        /*09b0*/ 	.byte	0x03, 0x19
        /*09b2*/ 	.short	0x0800


	//----- nvinfo : EIATTR_PARAM_CBANK
	.align		4
        /*09b4*/ 	.byte	0x04, 0x0a
        /*09b6*/ 	.short	(.L_55 - .L_54)
	.align		4
.L_54:
        /*09b8*/ 	.word	index@(.nv.constant0._ZN7cutlass13device_kernelINS_4gemm6kernel13GemmUniversalIN4cute5tupleIJiiiiEEENS1_10collective13CollectiveMmaINS1_35MainloopSm100TmaUmmaWarpSpecializedILi3ELi2ELi4ENS5_IJNS4_1CILi1EEESB_SB_EEEEENS5_IJNSA_ILi64EEENSA_ILi128EEENSA_ILi32EEEEEENS_6half_tENS5_IJlSB_lEEESI_SJ_NS4_8TiledMMAINS4_8MMA_AtomIJNS4_20SM100_MMA_F16BF16_SSISI_SI_fLi64ELi128ELNS4_4UMMA5MajorE0ELSO_0ELNSN_7ScaleInE0ELSP_0EEEEEENS4_6LayoutISC_NS5_IJNSA_ILi0EEEST_ST_EEEEENS5_IJNS4_10UnderscoreESW_SW_EEEEENS4_13SM90_TMA_LOADENS4_14ComposedLayoutINS4_7SwizzleILi2ELi4ELi3EEENS4_18smem_ptr_flag_bitsILi16EEENSS_INS5_IJNSA_ILi8EEESG_EEENS5_IJSG_SB_EEEEEEEvNS4_8identityESZ_S19_vS1A_EENS_8epilogue10collective18CollectiveEpilogueINS1C_23Sm100TmaWarpSpecializedILi4ELi2ELi16ELb1ELb0EEEJSH_NS5_IJNSS_ISE_SB_EENSS_ISG_SB_EEEEESI_SJ_SI_SJ_NS1C_6fusion15FusionCallbacksIS1G_NS1K_17LinearCombinationISI_fSI_fLNS_15FloatRoundStyleE2EEESH_S1J_JEEENS4_5SM1004TMEM4LOAD26SM100_TMEM_LOAD_16dp256b4xESZ_S19_NS4_17SM75_U32x4_LDSM_NENS4_14SM90_TMA_STOREES19_NS4_17SM90_U32x4_STSM_NENS4_39AutoVectorizingCopyWithAssumedAlignmentILi128EEEEEEvvEEEEvNT_6ParamsE)
        /*09bc*/ 	.short	0x0380
        /*09be*/ 	.short	0x0800


	//----- nvinfo : EIATTR_SW_WAR
	.align		4
.L_55:
        /*09c0*/ 	.byte	0x04, 0x36
        /*09c2*/ 	.short	(.L_57 - .L_56)
.L_56:
        /*09c4*/ 	.word	0x00000008
.L_57:


//--------------------- .nv.callgraph             --------------------------
	.section	.nv.callgraph,"",@"SHT_CUDA_CALLGRAPH"
	.align	4
	.sectionentsize	8
	.align		4
        /*0000*/ 	.word	0x00000000
	.align		4
        /*0004*/ 	.word	0xffffffff
	.align		4
        /*0008*/ 	.word	index@(_ZN7cutlass13device_kernelINS_4gemm6kernel13GemmUniversalIN4cute5tupleIJiiiiEEENS1_10collective13CollectiveMmaINS1_35MainloopSm100TmaUmmaWarpSpecializedILi3ELi2ELi4ENS5_IJNS4_1CILi1EEESB_SB_EEEEENS5_IJNSA_ILi64EEENSA_ILi128EEENSA_ILi32EEEEEENS_6half_tENS5_IJlSB_lEEESI_SJ_NS4_8TiledMMAINS4_8MMA_AtomIJNS4_20SM100_MMA_F16BF16_SSISI_SI_fLi64ELi128ELNS4_4UMMA5MajorE0ELSO_0ELNSN_7ScaleInE0ELSP_0EEEEEENS4_6LayoutISC_NS5_IJNSA_ILi0EEEST_ST_EEEEENS5_IJNS4_10UnderscoreESW_SW_EEEEENS4_13SM90_TMA_LOADENS4_14ComposedLayoutINS4_7SwizzleILi2ELi4ELi3EEENS4_18smem_ptr_flag_bitsILi16EEENSS_INS5_IJNSA_ILi8EEESG_EEENS5_IJSG_SB_EEEEEEEvNS4_8identityESZ_S19_vS1A_EENS_8epilogue10collective18CollectiveEpilogueINS1C_23Sm100TmaWarpSpecializedILi4ELi2ELi16ELb1ELb0EEEJSH_NS5_IJNSS_ISE_SB_EENSS_ISG_SB_EEEEESI_SJ_SI_SJ_NS1C_6fusion15FusionCallbacksIS1G_NS1K_17LinearCombinationISI_fSI_fLNS_15FloatRoundStyleE2EEESH_S1J_JEEENS4_5SM1004TMEM4LOAD26SM100_TMEM_LOAD_16dp256b4xESZ_S19_NS4_17SM75_U32x4_LDSM_NENS4_14SM90_TMA_STOREES19_NS4_17SM90_U32x4_STSM_NENS4_39AutoVectorizingCopyWithAssumedAlignmentILi128EEEEEEvvEEEEvNT_6ParamsE)
	.align		4
        /*000c*/ 	.word	index@(__assertfail)
	.align		4
        /*0010*/ 	.word	0x00000000
	.align		4
        /*0014*/ 	.word	0xfffffffe
	.align		4
        /*0018*/ 	.word	0x00000000
	.align		4
        /*001c*/ 	.word	0xfffffffd
	.align		4
        /*0020*/ 	.word	0x00000000
	.align		4
        /*0024*/ 	.word	0xfffffffc


//--------------------- .nv.constant4             --------------------------
	.section	.nv.constant4,"a",@progbits
	.align	8
	.align		8
.nv.constant4:
        /*0000*/ 	.dword	__assertfail
	.align		8
        /*0008*/ 	.dword	__unnamed_1
	.align		8
        /*0010*/ 	.dword	__unnamed_2
	.align		8
        /*0018*/ 	.dword	_ZN40_INTERNAL_02dca4ed_4_k_cu_897ff9fa_278834cuda3std3__45__cpo5beginE
	.align		8
        /*0020*/ 	.dword	_ZN40_INTERNAL_02dca4ed_4_k_cu_897ff9fa_278834cuda3std3__45__cpo3endE
	.align		8
        /*0028*/ 	.dword	_ZN40_INTERNAL_02dca4ed_4_k_cu_897ff9fa_278834cuda3std3__45__cpo6cbeginE
	.align		8
        /*0030*/ 	.dword	_ZN40_INTERNAL_02dca4ed_4_k_cu_897ff9fa_278834cuda3std3__45__cpo4cendE
	.align		8
        /*0038*/ 	.dword	_ZN40_INTERNAL_02dca4ed_4_k_cu_897ff9fa_278834cuda3std3__442_GLOBAL__N__02dca4ed_4_k_cu_897ff9fa_278836ignoreE
	.align		8
        /*0040*/ 	.dword	_ZN40_INTERNAL_02dca4ed_4_k_cu_897ff9fa_278834cuda3std3__419piecewise_constructE
	.align		8
        /*0048*/ 	.dword	_ZN40_INTERNAL_02dca4ed_4_k_cu_897ff9fa_278834cuda3std3__48in_placeE
	.align		8
        /*0050*/ 	.dword	_ZN40_INTERNAL_02dca4ed_4_k_cu_897ff9fa_278834cuda3std6ranges3__45__cpo4swapE
	.align		8
        /*0058*/ 	.dword	_ZN40_INTERNAL_02dca4ed_4_k_cu_897ff9fa_278834cuda3std6ranges3__45__cpo9iter_moveE
	.align		8
        /*0060*/ 	.dword	_ZN40_INTERNAL_02dca4ed_4_k_cu_897ff9fa_278834cute7productE
	.align		8
        /*0068*/ 	.dword	_ZN40_INTERNAL_02dca4ed_4_k_cu_897ff9fa_278834cute1_E
	.align		8
        /*0070*/ 	.dword	$str$25
	.align		8
        /*0078*/ 	.dword	$str$26
	.align		8
        /*0080*/ 	.dword	$str$27
	.align		8
        /*0088*/ 	.dword	$str$28


//--------------------- .text._ZN7cutlass13device_kernelINS_4gemm6kernel13GemmUniversalIN4cute5tupleIJiiiiEEENS1_10collective13CollectiveMmaINS1_35MainloopSm100TmaUmmaWarpSpecializedILi3ELi2ELi4ENS5_IJNS4_1CILi1EEESB_SB_EEEEENS5_IJNSA_ILi64EEENSA_ILi128EEENSA_ILi32EEEEEENS_6half_tENS5_IJlSB_lEEESI_SJ_NS4_8TiledMMAINS4_8MMA_AtomIJNS4_20SM100_MMA_F16BF16_SSISI_SI_fLi64ELi128ELNS4_4UMMA5MajorE0ELSO_0ELNSN_7ScaleInE0ELSP_0EEEEEENS4_6LayoutISC_NS5_IJNSA_ILi0EEEST_ST_EEEEENS5_IJNS4_10UnderscoreESW_SW_EEEEENS4_13SM90_TMA_LOADENS4_14ComposedLayoutINS4_7SwizzleILi2ELi4ELi3EEENS4_18smem_ptr_flag_bitsILi16EEENSS_INS5_IJNSA_ILi8EEESG_EEENS5_IJSG_SB_EEEEEEEvNS4_8identityESZ_S19_vS1A_EENS_8epilogue10collective18CollectiveEpilogueINS1C_23Sm100TmaWarpSpecializedILi4ELi2ELi16ELb1ELb0EEEJSH_NS5_IJNSS_ISE_SB_EENSS_ISG_SB_EEEEESI_SJ_SI_SJ_NS1C_6fusion15FusionCallbacksIS1G_NS1K_17LinearCombinationISI_fSI_fLNS_15FloatRoundStyleE2EEESH_S1J_JEEENS4_5SM1004TMEM4LOAD26SM100_TMEM_LOAD_16dp256b4xESZ_S19_NS4_17SM75_U32x4_LDSM_NENS4_14SM90_TMA_STOREES19_NS4_17SM90_U32x4_STSM_NENS4_39AutoVectorizingCopyWithAssumedAlignmentILi128EEEEEEvvEEEEvNT_6ParamsE --------------------------
	.section	.text._ZN7cutlass13device_kernelINS_4gemm6kernel13GemmUniversalIN4cute5tupleIJiiiiEEENS1_10collective13CollectiveMmaINS1_35MainloopSm100TmaUmmaWarpSpecializedILi3ELi2ELi4ENS5_IJNS4_1CILi1EEESB_SB_EEEEENS5_IJNSA_ILi64EEENSA_ILi128EEENSA_ILi32EEEEEENS_6half_tENS5_IJlSB_lEEESI_SJ_NS4_8TiledMMAINS4_8MMA_AtomIJNS4_20SM100_MMA_F16BF16_SSISI_SI_fLi64ELi128ELNS4_4UMMA5MajorE0ELSO_0ELNSN_7ScaleInE0ELSP_0EEEEEENS4_6LayoutISC_NS5_IJNSA_ILi0EEEST_ST_EEEEENS5_IJNS4_10UnderscoreESW_SW_EEEEENS4_13SM90_TMA_LOADENS4_14ComposedLayoutINS4_7SwizzleILi2ELi4ELi3EEENS4_18smem_ptr_flag_bitsILi16EEENSS_INS5_IJNSA_ILi8EEESG_EEENS5_IJSG_SB_EEEEEEEvNS4_8identityESZ_S19_vS1A_EENS_8epilogue10collective18CollectiveEpilogueINS1C_23Sm100TmaWarpSpecializedILi4ELi2ELi16ELb1ELb0EEEJSH_NS5_IJNSS_ISE_SB_EENSS_ISG_SB_EEEEESI_SJ_SI_SJ_NS1C_6fusion15FusionCallbacksIS1G_NS1K_17LinearCombinationISI_fSI_fLNS_15FloatRoundStyleE2EEESH_S1J_JEEENS4_5SM1004TMEM4LOAD26SM100_TMEM_LOAD_16dp256b4xESZ_S19_NS4_17SM75_U32x4_LDSM_NENS4_14SM90_TMA_STOREES19_NS4_17SM90_U32x4_STSM_NENS4_39AutoVectorizingCopyWithAssumedAlignmentILi128EEEEEEvvEEEEvNT_6ParamsE,"ax",@progbits
	.align	128
.text._ZN7cutlass13device_kernelINS_4gemm6kernel13GemmUniversalIN4cute5tupleIJiiiiEEENS1_10collective13CollectiveMmaINS1_35MainloopSm100TmaUmmaWarpSpecializedILi3ELi2ELi4ENS5_IJNS4_1CILi1EEESB_SB_EEEEENS5_IJNSA_ILi64EEENSA_ILi128EEENSA_ILi32EEEEEENS_6half_tENS5_IJlSB_lEEESI_SJ_NS4_8TiledMMAINS4_8MMA_AtomIJNS4_20SM100_MMA_F16BF16_SSISI_SI_fLi64ELi128ELNS4_4UMMA5MajorE0ELSO_0ELNSN_7ScaleInE0ELSP_0EEEEEENS4_6LayoutISC_NS5_IJNSA_ILi0EEEST_ST_EEEEENS5_IJNS4_10UnderscoreESW_SW_EEEEENS4_13SM90_TMA_LOADENS4_14ComposedLayoutINS4_7SwizzleILi2ELi4ELi3EEENS4_18smem_ptr_flag_bitsILi16EEENSS_INS5_IJNSA_ILi8EEESG_EEENS5_IJSG_SB_EEEEEEEvNS4_8identityESZ_S19_vS1A_EENS_8epilogue10collective18CollectiveEpilogueINS1C_23Sm100TmaWarpSpecializedILi4ELi2ELi16ELb1ELb0EEEJSH_NS5_IJNSS_ISE_SB_EENSS_ISG_SB_EEEEESI_SJ_SI_SJ_NS1C_6fusion15FusionCallbacksIS1G_NS1K_17LinearCombinationISI_fSI_fLNS_15FloatRoundStyleE2EEESH_S1J_JEEENS4_5SM1004TMEM4LOAD26SM100_TMEM_LOAD_16dp256b4xESZ_S19_NS4_17SM75_U32x4_LDSM_NENS4_14SM90_TMA_STOREES19_NS4_17SM90_U32x4_STSM_NENS4_39AutoVectorizingCopyWithAssumedAlignmentILi128EEEEEEvvEEEEvNT_6ParamsE:
        .type           _ZN7cutlass13device_kernelINS_4gemm6kernel13GemmUniversalIN4cute5tupleIJiiiiEEENS1_10collective13CollectiveMmaINS1_35MainloopSm100TmaUmmaWarpSpecializedILi3ELi2ELi4ENS5_IJNS4_1CILi1EEESB_SB_EEEEENS5_IJNSA_ILi64EEENSA_ILi128EEENSA_ILi32EEEEEENS_6half_tENS5_IJlSB_lEEESI_SJ_NS4_8TiledMMAINS4_8MMA_AtomIJNS4_20SM100_MMA_F16BF16_SSISI_SI_fLi64ELi128ELNS4_4UMMA5MajorE0ELSO_0ELNSN_7ScaleInE0ELSP_0EEEEEENS4_6LayoutISC_NS5_IJNSA_ILi0EEEST_ST_EEEEENS5_IJNS4_10UnderscoreESW_SW_EEEEENS4_13SM90_TMA_LOADENS4_14ComposedLayoutINS4_7SwizzleILi2ELi4ELi3EEENS4_18smem_ptr_flag_bitsILi16EEENSS_INS5_IJNSA_ILi8EEESG_EEENS5_IJSG_SB_EEEEEEEvNS4_8identityESZ_S19_vS1A_EENS_8epilogue10collective18CollectiveEpilogueINS1C_23Sm100TmaWarpSpecializedILi4ELi2ELi16ELb1ELb0EEEJSH_NS5_IJNSS_ISE_SB_EENSS_ISG_SB_EEEEESI_SJ_SI_SJ_NS1C_6fusion15FusionCallbacksIS1G_NS1K_17LinearCombinationISI_fSI_fLNS_15FloatRoundStyleE2EEESH_S1J_JEEENS4_5SM1004TMEM4LOAD26SM100_TMEM_LOAD_16dp256b4xESZ_S19_NS4_17SM75_U32x4_LDSM_NENS4_14SM90_TMA_STOREES19_NS4_17SM90_U32x4_STSM_NENS4_39AutoVectorizingCopyWithAssumedAlignmentILi128EEEEEEvvEEEEvNT_6ParamsE,@function
        .size           _ZN7cutlass13device_kernelINS_4gemm6kernel13GemmUniversalIN4cute5tupleIJiiiiEEENS1_10collective13CollectiveMmaINS1_35MainloopSm100TmaUmmaWarpSpecializedILi3ELi2ELi4ENS5_IJNS4_1CILi1EEESB_SB_EEEEENS5_IJNSA_ILi64EEENSA_ILi128EEENSA_ILi32EEEEEENS_6half_tENS5_IJlSB_lEEESI_SJ_NS4_8TiledMMAINS4_8MMA_AtomIJNS4_20SM100_MMA_F16BF16_SSISI_SI_fLi64ELi128ELNS4_4UMMA5MajorE0ELSO_0ELNSN_7ScaleInE0ELSP_0EEEEEENS4_6LayoutISC_NS5_IJNSA_ILi0EEEST_ST_EEEEENS5_IJNS4_10UnderscoreESW_SW_EEEEENS4_13SM90_TMA_LOADENS4_14ComposedLayoutINS4_7SwizzleILi2ELi4ELi3EEENS4_18smem_ptr_flag_bitsILi16EEENSS_INS5_IJNSA_ILi8EEESG_EEENS5_IJSG_SB_EEEEEEEvNS4_8identityESZ_S19_vS1A_EENS_8epilogue10collective18CollectiveEpilogueINS1C_23Sm100TmaWarpSpecializedILi4ELi2ELi16ELb1ELb0EEEJSH_NS5_IJNSS_ISE_SB_EENSS_ISG_SB_EEEEESI_SJ_SI_SJ_NS1C_6fusion15FusionCallbacksIS1G_NS1K_17LinearCombinationISI_fSI_fLNS_15FloatRoundStyleE2EEESH_S1J_JEEENS4_5SM1004TMEM4LOAD26SM100_TMEM_LOAD_16dp256b4xESZ_S19_NS4_17SM75_U32x4_LDSM_NENS4_14SM90_TMA_STOREES19_NS4_17SM90_U32x4_STSM_NENS4_39AutoVectorizingCopyWithAssumedAlignmentILi128EEEEEEvvEEEEvNT_6ParamsE,(.L_x_173 - _ZN7cutlass13device_kernelINS_4gemm6kernel13GemmUniversalIN4cute5tupleIJiiiiEEENS1_10collective13CollectiveMmaINS1_35MainloopSm100TmaUmmaWarpSpecializedILi3ELi2ELi4ENS5_IJNS4_1CILi1EEESB_SB_EEEEENS5_IJNSA_ILi64EEENSA_ILi128EEENSA_ILi32EEEEEENS_6half_tENS5_IJlSB_lEEESI_SJ_NS4_8TiledMMAINS4_8MMA_AtomIJNS4_20SM100_MMA_F16BF16_SSISI_SI_fLi64ELi128ELNS4_4UMMA5MajorE0ELSO_0ELNSN_7ScaleInE0ELSP_0EEEEEENS4_6LayoutISC_NS5_IJNSA_ILi0EEEST_ST_EEEEENS5_IJNS4_10UnderscoreESW_SW_EEEEENS4_13SM90_TMA_LOADENS4_14ComposedLayoutINS4_7SwizzleILi2ELi4ELi3EEENS4_18smem_ptr_flag_bitsILi16EEENSS_INS5_IJNSA_ILi8EEESG_EEENS5_IJSG_SB_EEEEEEEvNS4_8identityESZ_S19_vS1A_EENS_8epilogue10collective18CollectiveEpilogueINS1C_23Sm100TmaWarpSpecializedILi4ELi2ELi16ELb1ELb0EEEJSH_NS5_IJNSS_ISE_SB_EENSS_ISG_SB_EEEEESI_SJ_SI_SJ_NS1C_6fusion15FusionCallbacksIS1G_NS1K_17LinearCombinationISI_fSI_fLNS_15FloatRoundStyleE2EEESH_S1J_JEEENS4_5SM1004TMEM4LOAD26SM100_TMEM_LOAD_16dp256b4xESZ_S19_NS4_17SM75_U32x4_LDSM_NENS4_14SM90_TMA_STOREES19_NS4_17SM90_U32x4_STSM_NENS4_39AutoVectorizingCopyWithAssumedAlignmentILi128EEEEEEvvEEEEvNT_6ParamsE)
        .other          _ZN7cutlass13device_kernelINS_4gemm6kernel13GemmUniversalIN4cute5tupleIJiiiiEEENS1_10collective13CollectiveMmaINS1_35MainloopSm100TmaUmmaWarpSpecializedILi3ELi2ELi4ENS5_IJNS4_1CILi1EEESB_SB_EEEEENS5_IJNSA_ILi64EEENSA_ILi128EEENSA_ILi32EEEEEENS_6half_tENS5_IJlSB_lEEESI_SJ_NS4_8TiledMMAINS4_8MMA_AtomIJNS4_20SM100_MMA_F16BF16_SSISI_SI_fLi64ELi128ELNS4_4UMMA5MajorE0ELSO_0ELNSN_7ScaleInE0ELSP_0EEEEEENS4_6LayoutISC_NS5_IJNSA_ILi0EEEST_ST_EEEEENS5_IJNS4_10UnderscoreESW_SW_EEEEENS4_13SM90_TMA_LOADENS4_14ComposedLayoutINS4_7SwizzleILi2ELi4ELi3EEENS4_18smem_ptr_flag_bitsILi16EEENSS_INS5_IJNSA_ILi8EEESG_EEENS5_IJSG_SB_EEEEEEEvNS4_8identityESZ_S19_vS1A_EENS_8epilogue10collective18CollectiveEpilogueINS1C_23Sm100TmaWarpSpecializedILi4ELi2ELi16ELb1ELb0EEEJSH_NS5_IJNSS_ISE_SB_EENSS_ISG_SB_EEEEESI_SJ_SI_SJ_NS1C_6fusion15FusionCallbacksIS1G_NS1K_17LinearCombinationISI_fSI_fLNS_15FloatRoundStyleE2EEESH_S1J_JEEENS4_5SM1004TMEM4LOAD26SM100_TMEM_LOAD_16dp256b4xESZ_S19_NS4_17SM75_U32x4_LDSM_NENS4_14SM90_TMA_STOREES19_NS4_17SM90_U32x4_STSM_NENS4_39AutoVectorizingCopyWithAssumedAlignmentILi128EEEEEEvvEEEEvNT_6ParamsE,@"STO_CUDA_ENTRY STV_DEFAULT"
_ZN7cutlass13device_kernelINS_4gemm6kernel13GemmUniversalIN4cute5tupleIJiiiiEEENS1_10collective13CollectiveMmaINS1_35MainloopSm100TmaUmmaWarpSpecializedILi3ELi2ELi4ENS5_IJNS4_1CILi1EEESB_SB_EEEEENS5_IJNSA_ILi64EEENSA_ILi128EEENSA_ILi32EEEEEENS_6half_tENS5_IJlSB_lEEESI_SJ_NS4_8TiledMMAINS4_8MMA_AtomIJNS4_20SM100_MMA_F16BF16_SSISI_SI_fLi64ELi128ELNS4_4UMMA5MajorE0ELSO_0ELNSN_7ScaleInE0ELSP_0EEEEEENS4_6LayoutISC_NS5_IJNSA_ILi0EEEST_ST_EEEEENS5_IJNS4_10UnderscoreESW_SW_EEEEENS4_13SM90_TMA_LOADENS4_14ComposedLayoutINS4_7SwizzleILi2ELi4ELi3EEENS4_18smem_ptr_flag_bitsILi16EEENSS_INS5_IJNSA_ILi8EEESG_EEENS5_IJSG_SB_EEEEEEEvNS4_8identityESZ_S19_vS1A_EENS_8epilogue10collective18CollectiveEpilogueINS1C_23Sm100TmaWarpSpecializedILi4ELi2ELi16ELb1ELb0EEEJSH_NS5_IJNSS_ISE_SB_EENSS_ISG_SB_EEEEESI_SJ_SI_SJ_NS1C_6fusion15FusionCallbacksIS1G_NS1K_17LinearCombinationISI_fSI_fLNS_15FloatRoundStyleE2EEESH_S1J_JEEENS4_5SM1004TMEM4LOAD26SM100_TMEM_LOAD_16dp256b4xESZ_S19_NS4_17SM75_U32x4_LDSM_NENS4_14SM90_TMA_STOREES19_NS4_17SM90_U32x4_STSM_NENS4_39AutoVectorizingCopyWithAssumedAlignmentILi128EEEEEEvvEEEEvNT_6ParamsE:
[----:B------:R-:W1:Y:S01]  /*0000*/  LDC R1, c[0x0][0x37c] ;  /* 0x0000df00ff017b82 */ /* 0x000e620000000800 */
[----:B------:R-:W2:Y:S01]  /*0010*/  S2R R72, SR_TID.X ;  /* 0x0000000000487919 */ /* 0x000ea20000002100 */
[----:B------:R-:W3:Y:S01]  /*0020*/  LDCU.64 UR4, c[0x0][0x890] ;  /* 0x00011200ff0477ac */ /* 0x000ee20008000a00 */
[----:B------:R-:W-:Y:S02]  /*0030*/  PRMT R59, RZ, 0x7610, R59 ;  /* 0x00007610ff3b7816 */ /* 0x000fe4000000003b */
[----:B------:R-:W-:Y:S01]  /*0040*/  ELECT P5, URZ, PT ;  /* 0x0000000000ff782f */ /* 0x000fe200038a0000 */
[----:B------:R-:W4:Y:S01]  /*0050*/  LDCU.64 UR46, c[0x0][0x358] ;  /* 0x00006b00ff2e77ac */ /* 0x000f220008000a00 */
[----:B---3--:R-:W-:-:S04]  /*0060*/  UISETP.NE.U32.AND UP0, UPT, UR4, URZ, UPT ;  /* 0x000000ff0400728c */ /* 0x008fc8000bf05070 */
[----:B------:R-:W-:Y:S01]  /*0070*/  UISETP.NE.AND.EX UP0, UPT, UR5, URZ, UPT, UP0 ;  /* 0x000000ff0500728c */ /* 0x000fe2000bf05300 */
[----:B--2---:R-:W-:-:S05]  /*0080*/  SHF.R.U32.HI R65, RZ, 0x5, R72 ;  /* 0x00000005ff417819 */ /* 0x004fca0000011648 */
[----:B------:R-:W2:Y:S02]  /*0090*/  SHFL.IDX PT, R0, R65, RZ, 0x1f ;  /* 0x00001fff41007589 */ /* 0x000ea400000e0000 */
[----:B--2---:R-:W-:Y:S01]  /*00a0*/  R2UR UR8, R0 ;  /* 0x00000000000872ca */ /* 0x004fe200000e0000 */
[----:B-1--4-:R-:W-:-:S14]  /*00b0*/  BRA.U UP0, `(.L_x_0) ;  /* 0x00000001002c7547 */ /* 0x012fdc000b800000 */
[----:B------:R-:W1:Y:S02]  /*00c0*/  LDCU.64 UR6, c[0x0][0x888] ;  /* 0x00011100ff0677ac */ /* 0x000e640008000a00 */
[----:B-1----:R-:W-:-:S04]  /*00d0*/  UISETP.NE.U32.AND UP0, UPT, UR6, URZ, UPT ;  /* 0x000000ff0600728c */ /* 0x002fc8000bf05070 */
[----:B------:R-:W-:-:S09]  /*00e0*/  UISETP.NE.AND.EX UP0, UPT, UR7, URZ, UPT, UP0 ;  /* 0x000000ff0700728c */ /* 0x000fd2000bf05300 */
[----:B------:R-:W-:Y:S05]  /*00f0*/  BRA.U !UP0, `(.L_x_1) ;  /* 0x0000000108107547 */ /* 0x000fea000b800000 */
[----:B------:R-:W1:Y:S02]  /*0100*/  LDC.64 R2, c[0x0][0x888] ;  /* 0x00022200ff027b82 */ /* 0x000e640000000a00 */
[----:B-1----:R1:W5:Y:S01]  /*0110*/  LDG.E R35, desc[UR46][R2.64] ;  /* 0x0000002e02237981 */ /* 0x002362000c1e1900 */
[----:B------:R-:W-:Y:S01]  /*0120*/  HFMA2 R59, -RZ, RZ, 0, 5.9604644775390625e-08 ;  /* 0x00000001ff3b7431 */ /* 0x000fe200000001ff */
[----:B------:R-:W-:Y:S05]  /*0130*/  BRA `(.L_x_0) ;  /* 0x00000000000c7947 */ /* 0x000fea0003800000 */
.L_x_1:
[----:B------:R-:W1:Y:S01]  /*0140*/  LDCU UR6, c[0x0][0x880] ;  /* 0x00011000ff0677ac */ /* 0x000e620008000800 */
[----:B------:R-:W-:Y:S01]  /*0150*/  HFMA2 R59, -RZ, RZ, 0, 5.9604644775390625e-08 ;  /* 0x00000001ff3b7431 */ /* 0x000fe200000001ff */
[----:B-1----:R-:W-:-:S07]  /*0160*/  MOV R35, UR6 ;  /* 0x0000000600237c02 */ /* 0x002fce0008000f00 */
.L_x_0:
[----:B------:R-:W2:Y:S02]  /*0170*/  LDCU.64 UR6, c[0x0][0x8b0] ;  /* 0x00011600ff0677ac */ /* 0x000ea40008000a00 */
[----:B--2---:R-:W-:-:S04]  /*0180*/  UISETP.NE.U32.AND UP0, UPT, UR6, URZ, UPT ;  /* 0x000000ff0600728c */ /* 0x004fc8000bf05070 */
[----:B------:R-:W-:-:S09]  /*0190*/  UISETP.NE.AND.EX UP0, UPT, UR7, URZ, UPT, UP0 ;  /* 0x000000ff0700728c */ /* 0x000fd2000bf05300 */
[----:B------:R-:W-:Y:S05]  /*01a0*/  BRA.U UP0, `(.L_x_2) ;  /* 0x0000000100247547 */ /* 0x000fea000b800000 */
[----:B------:R-:W2:Y:S02]  /*01b0*/  LDCU.64 UR6, c[0x0][0x8a8] ;  /* 0x00011500ff0677ac */ /* 0x000ea40008000a00 */
[----:B--2---:R-:W-:-:S04]  /*01c0*/  UISETP.NE.U32.AND UP0, UPT, UR6, URZ, UPT ;  /* 0x000000ff0600728c */ /* 0x004fc8000bf05070 */
[----:B------:R-:W-:-:S09]  /*01d0*/  UISETP.NE.AND.EX UP0, UPT, UR7, URZ, UPT, UP0 ;  /* 0x000000ff0700728c */ /* 0x000fd2000bf05300 */
[----:B------:R-:W-:Y:S05]  /*01e0*/  BRA.U !UP0, `(.L_x_3) ;  /* 0x00000001080c7547 */ /* 0x000fea000b800000 */
[----:B-1----:R-:W1:Y:S02]  /*01f0*/  LDC.64 R2, c[0x0][0x8a8] ;  /* 0x00022a00ff027b82 */ /* 0x002e640000000a00 */
[----:B-1----:R2:W5:Y:S01]  /*0200*/  LDG.E R33, desc[UR46][R2.64] ;  /* 0x0000002e02217981 */ /* 0x002562000c1e1900 */
[----:B------:R-:W-:Y:S05]  /*0210*/  BRA `(.L_x_2) ;  /* 0x0000000000087947 */ /* 0x000fea0003800000 */
.L_x_3:
[----:B------:R-:W2:Y:S02]  /*0220*/  LDCU UR6, c[0x0][0x8a0] ;  /* 0x00011400ff0677ac */ /* 0x000ea40008000800 */
[----:B--2---:R-:W-:Y:S02]  /*0230*/  MOV R33, UR6 ;  /* 0x0000000600217c02 */ /* 0x004fe40008000f00 */
.L_x_2:
[----:B------:R-:W-:Y:S01]  /*0240*/  IMAD.U32 R0, RZ, RZ, UR8 ;  /* 0x00000008ff007e24 */ /* 0x000fe2000f8e00ff */
[----:B------:R-:W-:Y:S04]  /*0250*/  BSSY.RECONVERGENT B0, `(.L_x_4) ;  /* 0x000000c000007945 */ /* 0x000fe80003800200 */
[C---:B------:R-:W-:Y:S02]  /*0260*/  ISETP.NE.OR P1, PT, R0.reuse, 0x1, !P5 ;  /* 0x000000010000780c */ /* 0x040fe40006f25670 */
[----:B------:R-:W-:-:S11]  /*0270*/  ISETP.NE.OR P0, PT, R0, 0x3, !P5 ;  /* 0x000000030000780c */ /* 0x000fd60006f05670 */
[----:B------:R-:W-:Y:S05]  /*0280*/  @P1 BRA `(.L_x_5) ;  /* 0x0000000000201947 */ /* 0x000fea0003800000 */
[----:B------:R-:W3:Y:S02]  /*0290*/  LDCU.64 UR6, c[0x0][0x348] ;  /* 0x00006900ff0677ac */ /* 0x000ee40008000a00 */
[----:B---3--:R-:W-:Y:S02]  /*02a0*/  UIADD3 UR10, UP1, UPT, UR6, 0x80, URZ ;  /* 0x00000080060a7890 */ /* 0x008fe4000ff3e0ff */
[----:B------:R-:W-:Y:S02]  /*02b0*/  UIADD3 UR6, UP0, UPT, UR6, 0x180, URZ ;  /* 0x0000018006067890 */ /* 0x000fe4000ff1e0ff */
[----:B------:R-:W-:Y:S02]  /*02c0*/  UIADD3.X UR11, UPT, UPT, URZ, UR7, URZ, UP1, !UPT ;  /* 0x00000007ff0b7290 */ /* 0x000fe40008ffe4ff */
[----:B------:R-:W-:-:S07]  /*02d0*/  UIADD3.X UR7, UPT, UPT, URZ, UR7, URZ, UP0, !UPT ;  /* 0x00000007ff077290 */ /* 0x000fce00087fe4ff */
[----:B------:R3:W-:Y:S02]  /*02e0*/  UTMACCTL.PF [UR10] ;  /* 0x000000000a0079b9 */ /* 0x0007e40008040000 */
[----:B------:R3:W-:Y:S02]  /*02f0*/  UTMACCTL.PF [UR6] ;  /* 0x00000000060079b9 */ /* 0x0007e40008040000 */
[----:B---3--:R-:W-:Y:S01]  /*0300*/  NOP ;  /* 0x0000000000007918 */ /* 0x008fe20000000000 */
.L_x_5:
[----:B------:R-:W-:Y:S05]  /*0310*/  BSYNC.RECONVERGENT B0 ;  /* 0x0000000000007941 */ /* 0x000fea0003800200 */
.L_x_4:
[----:B------:R-:W-:Y:S04]  /*0320*/  BSSY.RECONVERGENT B0, `(.L_x_6) ;  /* 0x000000a000007945 */ /* 0x000fe80003800200 */
        /* <DEDUP_REMOVED lines=9> */
.L_x_7:
[----:B------:R-:W-:Y:S05]  /*03c0*/  BSYNC.RECONVERGENT B0 ;  /* 0x0000000000007941 */ /* 0x000fea0003800200 */
.L_x_6:
[----:B------:R-:W3:Y:S01]  /*03d0*/  LDCU.64 UR6, c[0x0][0x888] ;  /* 0x00011100ff0677ac */ /* 0x000ee20008000a00 */
[----:B------:R-:W-:Y:S02]  /*03e0*/  UISETP.EQ.U32.AND UP1, UPT, UR4, URZ, UPT ;  /* 0x000000ff0400728c */ /* 0x000fe4000bf22070 */
[----:B------:R-:W-:Y:S02]  /*03f0*/  UPLOP3.LUT UP2, UPT, UPT, UPT, UPT, 0x80, 0x8 ;  /* 0x000000000008789c */ /* 0x000fe40003f4f070 */
[----:B---3--:R-:W-:-:S04]  /*0400*/  UISETP.NE.U32.AND UP0, UPT, UR6, URZ, UPT ;  /* 0x000000ff0600728c */ /* 0x008fc8000bf05070 */
[----:B------:R-:W-:-:S04]  /*0410*/  UISETP.NE.AND.EX UP0, UPT, UR7, URZ, UPT, UP0 ;  /* 0x000000ff0700728c */ /* 0x000fc8000bf05300 */
[----:B------:R-:W-:-:S04]  /*0420*/  UISETP.EQ.OR.EX UP3, UPT, UR5, URZ, !UP0, UP1 ;  /* 0x000000ff0500728c */ /* 0x000fc8000c762710 */
[----:B------:R-:W-:-:S05]  /*0430*/  UP2UR UR50, UPR, URZ, 0x8 ;  /* 0x00000008ff327883 */ /* 0x000fca0008000000 */
[----:B------:R-:W-:Y:S07]  /*0440*/  BRA.U !UP3, `(.L_x_8) ;  /* 0x000000010b207547 */ /* 0x000fee000b800000 */
[----:B------:R-:W-:Y:S01]  /*0450*/  UISETP.NE.U32.AND UP2, UPT, UR4, URZ, UPT ;  /* 0x000000ff0400728c */ /* 0x000fe2000bf45070 */
[----:B-----5:R-:W-:Y:S01]  /*0460*/  FSETP.NEU.AND P0, PT, R35, RZ, PT ;  /* 0x000000ff2300720b */ /* 0x020fe20003f0d000 */
[----:B------:R-:W-:Y:S02]  /*0470*/  USEL UR4, URZ, 0xffffffff, UP0 ;  /* 0xffffffffff047887 */ /* 0x000fe40008000000 */
[----:B------:R-:W-:-:S10]  /*0480*/  UISETP.NE.AND.EX UP2, UPT, UR5, URZ, UPT, UP2 ;  /* 0x000000ff0500728c */ /* 0x000fd4000bf45320 */
[----:B------:R-:W-:Y:S01]  /*0490*/  VOTEU.ANY UP1, P0 ;  /* 0x0000000000ff7886 */ /* 0x000fe20000020100 */
[----:B------:R-:W-:-:S04]  /*04a0*/  @!UP2 USEL UR4, URZ, 0xffffffff, UP1 ;  /* 0xffffffffff04a887 */ /* 0x000fc80008800000 */
[----:B------:R-:W-:-:S04]  /*04b0*/  ULOP3.LUT UR4, UR4, 0x1, URZ, 0xc0, !UPT ;  /* 0x0000000104047892 */ /* 0x000fc8000f8ec0ff */
[----:B------:R-:W-:-:S11]  /*04c0*/  UISETP.NE.U32.AND UP2, UPT, UR4, 0x1, UPT ;  /* 0x000000010400788c */ /* 0x000fd6000bf45070 */
.L_x_8:
[----:B-12---:R-:W1:Y:S01]  /*04d0*/  SHFL.IDX PT, R2, R65, RZ, 0x1f ;  /* 0x00001fff41027589 */ /* 0x006e6200000e0000 */
[----:B------:R-:W-:-:S04]  /*04e0*/  UISETP.NE.AND UP1, UPT, UR8, 0x2, UPT ;  /* 0x000000020800788c */ /* 0x000fc8000bf25270 */
[----:B------:R-:W-:Y:S01]  /*04f0*/  USEL UR6, URZ, 0x1, UP1 ;  /* 0x00000001ff067887 */ /* 0x000fe20008800000 */
[----:B-1----:R-:W-:-:S13]  /*0500*/  ISETP.NE.AND P0, PT, R2, RZ, PT ;  /* 0x000000ff0200720c */ /* 0x002fda0003f05270 */
[----:B------:R-:W-:Y:S05]  /*0510*/  @P0 BRA `(.L_x_9) ;  /* 0x0000000000400947 */ /* 0x000fea0003800000 */
[----:B------:R-:W1:Y:S01]  /*0520*/  S2UR UR5, SR_CgaCtaId ;  /* 0x00000000000579c3 */ /* 0x000e620000008800 */
[----:B------:R-:W-:Y:S01]  /*0530*/  UMOV UR7, 0x400 ;  /* 0x0000040000077882 */ /* 0x000fe20000000000 */
[----:B------:R-:W-:Y:S01]  /*0540*/  UMOV UR4, 0x1 ;  /* 0x0000000100047882 */ /* 0x000fe20000000000 */
[----:B------:R-:W-:Y:S01]  /*0550*/  ELECT P0, URZ, PT ;  /* 0x0000000000ff782f */ /* 0x000fe20003800000 */
[----:B------:R-:W-:-:S04]  /*0560*/  UIADD3 UR10, UPT, UPT, -UR4, 0x100000, URZ ;  /* 0x00100000040a7890 */ /* 0x000fc8000fffe1ff */
[----:B------:R-:W-:Y:S02]  /*0570*/  USHF.L.U32 UR11, UR10, 0xb, URZ ;  /* 0x0000000b0a0b7899 */ /* 0x000fe400080006ff */
[----:B------:R-:W-:Y:S02]  /*0580*/  USHF.L.U32 UR10, UR10, 0x1, URZ ;  /* 0x000000010a0a7899 */ /* 0x000fe400080006ff */
[----:B-1----:R-:W-:Y:S01]  /*0590*/  ULEA UR5, UR5, UR7, 0x18 ;  /* 0x0000000705057291 */ /* 0x002fe2000f8ec0ff */
[----:B------:R-:W1:Y:S11]  /*05a0*/  FENCE.VIEW.ASYNC.S ;  /* 0x00000000000073c6 */ /* 0x000e760000000000 */
[----:B-1----:R1:W2:Y:S01]  /*05b0*/  SYNCS.EXCH.64 URZ, [UR5], UR10 ;  /* 0x0000000a05ff75b2 */ /* 0x0022a20008000100 */
[----:B------:R1:W3:Y:S01]  /*05c0*/  SYNCS.EXCH.64 URZ, [UR5+0x18], UR10 ;  /* 0x0000180a05ff75b2 */ /* 0x0002e20008000100 */
[----:B------:R1:W4:Y:S01]  /*05d0*/  SYNCS.EXCH.64 URZ, [UR5+0x8], UR10 ;  /* 0x0000080a05ff75b2 */ /* 0x0003220008000100 */
[----:B------:R1:W1:Y:S01]  /*05e0*/  SYNCS.EXCH.64 URZ, [UR5+0x20], UR10 ;  /* 0x0000200a05ff75b2 */ /* 0x0002620008000100 */
[----:B------:R1:W1:Y:S01]  /*05f0*/  SYNCS.EXCH.64 URZ, [UR5+0x10], UR10 ;  /* 0x0000100a05ff75b2 */ /* 0x0002620008000100 */
[----:B------:R1:W1:Y:S01]  /*0600*/  SYNCS.EXCH.64 URZ, [UR5+0x28], UR10 ;  /* 0x0000280a05ff75b2 */ /* 0x0002620008000100 */
[----:B------:R-:W-:Y:S01]  /*0610*/  NOP ;  /* 0x0000000000007918 */ /* 0x000fe20000000000 */
.L_x_9:
[----:B------:R-:W2:Y:S01]  /*0620*/  SHFL.IDX PT, R2, R65, RZ, 0x1f ;  /* 0x00001fff41027589 */ /* 0x000ea200000e0000 */
[----:B------:R-:W-:Y:S01]  /*0630*/  NOP ;  /* 0x0000000000007918 */ /* 0x000fe20000000000 */
[----:B--2---:R-:W-:-:S13]  /*0640*/  ISETP.NE.AND P0, PT, R2, 0x1, PT ;  /* 0x000000010200780c */ /* 0x004fda0003f05270 */
[----:B------:R-:W-:Y:S05]  /*0650*/  @P0 BRA `(.L_x_10) ;  /* 0x0000000000580947 */ /* 0x000fea0003800000 */
[----:B------:R-:W2:Y:S01]  /*0660*/  S2UR UR7, SR_CgaCtaId ;  /* 0x00000000000779c3 */ /* 0x000ea20000008800 */
[----:B------:R-:W-:Y:S01]  /*0670*/  UMOV UR9, 0x400 ;  /* 0x0000040000097882 */ /* 0x000fe20000000000 */
[----:B-1----:R-:W-:Y:S01]  /*0680*/  UMOV UR5, 0x20 ;  /* 0x0000002000057882 */ /* 0x002fe20000000000 */
[----:B------:R-:W-:Y:S01]  /*0690*/  UMOV UR4, 0x80 ;  /* 0x0000008000047882 */ /* 0x000fe20000000000 */
[----:B------:R-:W-:-:S04]  /*06a0*/  UIADD3 UR10, UPT, UPT, -UR5, 0x100000, URZ ;  /* 0x00100000050a7890 */ /* 0x000fc8000fffe1ff */
[----:B------:R-:W-:Y:S02]  /*06b0*/  USHF.L.U32 UR11, UR10, 0xb, URZ ;  /* 0x0000000b0a0b7899 */ /* 0x000fe400080006ff */
[----:B------:R-:W-:Y:S02]  /*06c0*/  USHF.L.U32 UR10, UR10, 0x1, URZ ;  /* 0x000000010a0a7899 */ /* 0x000fe400080006ff */
[----:B------:R-:W-:-:S04]  /*06d0*/  UIADD3 UR4, UPT, UPT, -UR4, 0x100000, URZ ;  /* 0x0010000004047890 */ /* 0x000fc8000fffe1ff */
[----:B------:R-:W-:Y:S02]  /*06e0*/  USHF.L.U32 UR5, UR4, 0xb, URZ ;  /* 0x0000000b04057899 */ /* 0x000fe400080006ff */
[----:B------:R-:W-:Y:S01]  /*06f0*/  USHF.L.U32 UR4, UR4, 0x1, URZ ;  /* 0x0000000104047899 */ /* 0x000fe200080006ff */
[----:B------:R-:W-:Y:S01]  /*0700*/  ELECT P0, URZ, PT ;  /* 0x0000000000ff782f */ /* 0x000fe20003800000 */
[----:B--2---:R-:W-:Y:S01]  /*0710*/  ULEA UR7, UR7, UR9, 0x18 ;  /* 0x0000000907077291 */ /* 0x004fe2000f8ec0ff */
[----:B------:R-:W1:Y:S11]  /*0720*/  FENCE.VIEW.ASYNC.S ;  /* 0x00000000000073c6 */ /* 0x000e760000000000 */
[----:B-1----:R2:W1:Y:S01]  /*0730*/  SYNCS.EXCH.64 URZ, [UR7+0x30], UR10 ;  /* 0x0000300a07ff75b2 */ /* 0x0024620008000100 */
[----:B------:R2:W1:Y:S01]  /*0740*/  SYNCS.EXCH.64 URZ, [UR7+0x50], UR4 ;  /* 0x0000500407ff75b2 */ /* 0x0004620008000100 */
[----:B------:R2:W1:Y:S01]  /*0750*/  SYNCS.EXCH.64 URZ, [UR7+0x38], UR10 ;  /* 0x0000380a07ff75b2 */ /* 0x0004620008000100 */
[----:B------:R2:W1:Y:S01]  /*0760*/  SYNCS.EXCH.64 URZ, [UR7+0x58], UR4 ;  /* 0x0000580407ff75b2 */ /* 0x0004620008000100 */
[----:B------:R2:W1:Y:S01]  /*0770*/  SYNCS.EXCH.64 URZ, [UR7+0x40], UR10 ;  /* 0x0000400a07ff75b2 */ /* 0x0004620008000100 */
[----:B------:R2:W1:Y:S01]  /*0780*/  SYNCS.EXCH.64 URZ, [UR7+0x60], UR4 ;  /* 0x0000600407ff75b2 */ /* 0x0004620008000100 */
[----:B------:R2:W1:Y:S01]  /*0790*/  SYNCS.EXCH.64 URZ, [UR7+0x48], UR10 ;  /* 0x0000480a07ff75b2 */ /* 0x0004620008000100 */
[----:B------:R2:W1:Y:S02]  /*07a0*/  SYNCS.EXCH.64 URZ, [UR7+0x68], UR4 ;  /* 0x0000680407ff75b2 */ /* 0x0004640008000100 */
[----:B--2---:R-:W-:Y:S01]  /*07b0*/  NOP ;  /* 0x0000000000007918 */ /* 0x004fe20000000000 */
.L_x_10:
[----:B------:R-:W2:Y:S01]  /*07c0*/  SHFL.IDX PT, R2, R65, RZ, 0x1f ;  /* 0x00001fff41027589 */ /* 0x000ea200000e0000 */
[----:B------:R-:W-:Y:S01]  /*07d0*/  NOP ;  /* 0x0000000000007918 */ /* 0x000fe20000000000 */
[----:B--2---:R-:W-:-:S13]  /*07e0*/  ISETP.NE.AND P0, PT, R2, 0x3, PT ;  /* 0x000000030200780c */ /* 0x004fda0003f05270 */
[----:B------:R-:W-:Y:S05]  /*07f0*/  @P0 BRA `(.L_x_11) ;  /* 0x0000000000300947 */ /* 0x000fea0003800000 */
[----:B-1----:R-:W1:Y:S01]  /*0800*/  S2UR UR5, SR_CgaCtaId ;  /* 0x00000000000579c3 */ /* 0x002e620000008800 */
        /* <DEDUP_REMOVED lines=8> */
[----:B-1----:R2:W1:Y:S01]  /*0890*/  SYNCS.EXCH.64 URZ, [UR5+0x70], UR10 ;  /* 0x0000700a05ff75b2 */ /* 0x0024620008000100 */
[----:B------:R2:W1:Y:S02]  /*08a0*/  SYNCS.EXCH.64 URZ, [UR5+0x78], UR10 ;  /* 0x0000780a05ff75b2 */ /* 0x0004640008000100 */
[----:B--2---:R-:W-:Y:S01]  /*08b0*/  NOP ;  /* 0x0000000000007918 */ /* 0x004fe20000000000 */
.L_x_11:
[----:B------:R-:W2:Y:S01]  /*08c0*/  SHFL.IDX PT, R2, R65, RZ, 0x1f ;  /* 0x00001fff41027589 */ /* 0x000ea200000e0000 */
[----:B------:R-:W-:Y:S01]  /*08d0*/  NOP ;  /* 0x0000000000007918 */ /* 0x000fe20000000000 */
[----:B--2---:R-:W-:-:S13]  /*08e0*/  ISETP.NE.AND P0, PT, R2, 0x4, PT ;  /* 0x000000040200780c */ /* 0x004fda0003f05270 */
[----:B------:R-:W-:Y:S05]  /*08f0*/  @P0 BRA `(.L_x_12) ;  /* 0x00000000004c0947 */ /* 0x000fea0003800000 */
[----:B-1----:R-:W1:Y:S01]  /*0900*/  S2UR UR5, SR_CgaCtaId ;  /* 0x00000000000579c3 */ /* 0x002e620000008800 */
[----:B------:R-:W-:Y:S01]  /*0910*/  UMOV UR9, 0x100 ;  /* 0x0000010000097882 */ /* 0x000fe20000000000 */
[----:B------:R-:W-:Y:S01]  /*0920*/  UMOV UR7, 0x400 ;  /* 0x0000040000077882 */ /* 0x000fe20000000000 */
[----:B------:R-:W-:Y:S01]  /*0930*/  USEL UR9, UR9, 0xe0, UP2 ;  /* 0x000000e009097887 */ /* 0x000fe20009000000 */
[----:B------:R-:W-:Y:S01]  /*0940*/  UMOV UR4, 0x1 ;  /* 0x0000000100047882 */ /* 0x000fe20000000000 */
[----:B------:R-:W-:Y:S01]  /*0950*/  ELECT P0, URZ, PT ;  /* 0x0000000000ff782f */ /* 0x000fe20003800000 */
[----:B------:R-:W-:-:S04]  /*0960*/  UIADD3 UR10, UPT, UPT, -UR4, 0x100000, URZ ;  /* 0x00100000040a7890 */ /* 0x000fc8000fffe1ff */
[----:B------:R-:W-:Y:S02]  /*0970*/  USHF.L.U32 UR11, UR10, 0xb, URZ ;  /* 0x0000000b0a0b7899 */ /* 0x000fe400080006ff */
[----:B------:R-:W-:Y:S02]  /*0980*/  USHF.L.U32 UR10, UR10, 0x1, URZ ;  /* 0x000000010a0a7899 */ /* 0x000fe400080006ff */
[----:B------:R-:W-:-:S04]  /*0990*/  UIADD3 UR12, UPT, UPT, -UR9, 0x100000, URZ ;  /* 0x00100000090c7890 */ /* 0x000fc8000fffe1ff */
[----:B------:R-:W-:Y:S02]  /*09a0*/  USHF.L.U32 UR13, UR12, 0xb, URZ ;  /* 0x0000000b0c0d7899 */ /* 0x000fe400080006ff */
[----:B------:R-:W-:Y:S02]  /*09b0*/  USHF.L.U32 UR12, UR12, 0x1, URZ ;  /* 0x000000010c0c7899 */ /* 0x000fe400080006ff */
[----:B-1----:R-:W-:Y:S01]  /*09c0*/  ULEA UR5, UR5, UR7, 0x18 ;  /* 0x0000000705057291 */ /* 0x002fe2000f8ec0ff */
[----:B------:R-:W1:Y:S11]  /*09d0*/  FENCE.VIEW.ASYNC.S ;  /* 0x00000000000073c6 */ /* 0x000e760000000000 */
[----:B-1----:R2:W1:Y:S01]  /*09e0*/  SYNCS.EXCH.64 URZ, [UR5+0x80], UR10 ;  /* 0x0000800a05ff75b2 */ /* 0x0024620008000100 */
[----:B------:R2:W1:Y:S01]  /*09f0*/  SYNCS.EXCH.64 URZ, [UR5+0x90], UR12 ;  /* 0x0000900c05ff75b2 */ /* 0x0004620008000100 */
[----:B------:R2:W1:Y:S01]  /*0a00*/  SYNCS.EXCH.64 URZ, [UR5+0x88], UR10 ;  /* 0x0000880a05ff75b2 */ /* 0x0004620008000100 */
[----:B------:R2:W1:Y:S02]  /*0a10*/  SYNCS.EXCH.64 URZ, [UR5+0x98], UR12 ;  /* 0x0000980c05ff75b2 */ /* 0x0004640008000100 */
[----:B--2---:R-:W-:Y:S01]  /*0a20*/  NOP ;  /* 0x0000000000007918 */ /* 0x004fe20000000000 */
.L_x_12:
        /* <DEDUP_REMOVED lines=26> */
.L_x_13:
        /* <DEDUP_REMOVED lines=18> */
.L_x_14:
[----:B-1----:R-:W1:Y:S01]  /*0cf0*/  S2UR UR5, SR_CTAID.X ;  /* 0x00000000000579c3 */ /* 0x002e620000002500 */
[----:B------:R-:W-:-:S05]  /*0d00*/  CS2R.32 R60, SR_CgaSize ;  /* 0x00000000003c7805 */ /* 0x000fca0000008a00 */
[----:B------:R-:W-:-:S05]  /*0d10*/  IMAD R60, R60, -0xa0, RZ ;  /* 0xffffff603c3c7824 */ /* 0x000fca00078e02ff */
[----:B------:R-:W-:-:S14]  /*0d20*/  R2UR UR9, R60 ;  /* 0x000000003c0972ca */ /* 0x000fdc00000e0000 */
[----:B------:R-:W2:Y:S01]  /*0d30*/  LDCU UR9, c[0x0][UR9+0x2b0] ;  /* 0x00005600090977ac */ /* 0x000ea20008000800 */
[----:B------:R-:W-:Y:S01]  /*0d40*/  NOP ;  /* 0x0000000000007918 */ /* 0x000fe20000000000 */
[----:B------:R-:W-:-:S05]  /*0d50*/  CS2R.32 R60, SR_CgaSize ;  /* 0x00000000003c7805 */ /* 0x000fca0000008a00 */
[----:B------:R-:W-:-:S05]  /*0d60*/  IMAD R60, R60, -0xa0, RZ ;  /* 0xffffff603c3c7824 */ /* 0x000fca00078e02ff */
[----:B------:R-:W-:-:S14]  /*0d70*/  R2UR UR7, R60 ;  /* 0x000000003c0772ca */ /* 0x000fdc00000e0000 */
[----:B------:R-:W3:Y:S01]  /*0d80*/  LDCU UR7, c[0x0][UR7+0x2b4] ;  /* 0x00005680070777ac */ /* 0x000ee20008000800 */
[----:B------:R-:W4:Y:S08]  /*0d90*/  S2UR UR4, SR_CTAID.Y ;  /* 0x00000000000479c3 */ /* 0x000f300000002600 */
[----:B------:R-:W3:Y:S01]  /*0da0*/  LDC R9, c[0x0][0xb24] ;  /* 0x0002c900ff097b82 */ /* 0x000ee20000000800 */
[----:B-1----:R-:W-:-:S02]  /*0db0*/  I2FP.F32.U32 R4, UR5 ;  /* 0x0000000500047c45 */ /* 0x002fc40008201000 */
[----:B------:R-:W-:-:S05]  /*0dc0*/  CS2R.32 R5, SR_CgaSize ;  /* 0x0000000000057805 */ /* 0x000fca0000008a00 */
[----:B------:R-:W-:-:S06]  /*0dd0*/  IMAD R5, R5, -0xa0, RZ ;  /* 0xffffff6005057824 */ /* 0x000fcc00078e02ff */
[----:B------:R-:W1:Y:S01]  /*0de0*/  LDC R5, c[0x0][R5+0x2a0] ;  /* 0x0000a80005057b82 */ /* 0x000e620000000800 */
[----:B------:R-:W-:Y:S01]  /*0df0*/  MOV R21, UR5 ;  /* 0x0000000500157c02 */ /* 0x000fe20008000f00 */
[----:B--2---:R-:W-:Y:S01]  /*0e00*/  FMUL R4, R4, UR9 ;  /* 0x0000000904047c20 */ /* 0x004fe20008400000 */
[----:B----4-:R-:W-:Y:S02]  /*0e10*/  I2FP.F32.U32 R2, UR4 ;  /* 0x0000000400027c45 */ /* 0x010fe40008201000 */
[----:B------:R-:W-:-:S05]  /*0e20*/  CS2R.32 R3, SR_CgaSize ;  /* 0x0000000000037805 */ /* 0x000fca0000008a00 */
[----:B------:R-:W-:-:S06]  /*0e30*/  IMAD R3, R3, -0xa0, RZ ;  /* 0xffffff6003037824 */ /* 0x000fcc00078e02ff */
[----:B------:R-:W2:Y:S01]  /*0e40*/  LDC R3, c[0x0][R3+0x2a4] ;  /* 0x0000a90003037b82 */ /* 0x000ea20000000800 */
[----:B------:R-:W4:Y:S01]  /*0e50*/  F2I.U32.TRUNC.NTZ R60, R4 ;  /* 0x00000004003c7305 */ /* 0x000f22000020f000 */
[----:B------:R-:W-:Y:S01]  /*0e60*/  MOV R20, UR4 ;  /* 0x0000000400147c02 */ /* 0x000fe20008000f00 */
[----:B---3--:R-:W-:-:S05]  /*0e70*/  FMUL R2, R2, UR7 ;  /* 0x0000000702027c20 */ /* 0x008fca0008400000 */
[----:B------:R-:W-:Y:S01]  /*0e80*/  BAR.SYNC.DEFER_BLOCKING 0x0 ;  /* 0x0000000000007b1d */ /* 0x000fe20000010000 */
[----:B------:R-:W-:-:S05]  /*0e90*/  ISETP.GE.AND P0, PT, R9, 0x1, PT ;  /* 0x000000010900780c */ /* 0x000fca0003f06270 */
[----:B------:R-:W3:Y:S02]  /*0ea0*/  F2I.U32.TRUNC.NTZ R58, R2 ;  /* 0x00000002003a7305 */ /* 0x000ee4000020f000 */
[----:B------:R-:W2:Y:S01]  /*0eb0*/  S2UR UR36, SR_CTAID.Z ;  /* 0x00000000002479c3 */ /* 0x000ea20000002700 */
[----:B----4-:R-:W-:-:S05]  /*0ec0*/  IADD3 R60, PT, PT, -R60, RZ, RZ ;  /* 0x000000ff3c3c7210 */ /* 0x010fca0007ffe1ff */
[----:B-1----:R-:W-:Y:S01]  /*0ed0*/  IMAD R60, R5, R60, UR5 ;  /* 0x00000005053c7e24 */ /* 0x002fe2000f8e023c */
[----:B---3--:R-:W-:-:S05]  /*0ee0*/  IADD3 R58, PT, PT, -R58, RZ, RZ ;  /* 0x000000ff3a3a7210 */ /* 0x008fca0007ffe1ff */
[----:B--2---:R-:W-:Y:S01]  /*0ef0*/  IMAD R58, R3, R58, UR4 ;  /* 0x00000004033a7e24 */ /* 0x004fe2000f8e023a */
[----:B------:R-:W-:Y:S06]  /*0f00*/  @!P0 BRA `(.L_x_15) ;  /* 0x0000000000b88947 */ /* 0x000fec0003800000 */
[----:B------:R-:W1:Y:S01]  /*0f10*/  LDC.64 R4, c[0x0][0xb18] ;  /* 0x0002c600ff047b82 */ /* 0x000e620000000a00 */
[----:B------:R-:W-:-:S07]  /*0f20*/  ISETP.NE.AND P0, PT, R9, 0x1, PT ;  /* 0x000000010900780c */ /* 0x000fce0003f05270 */
[----:B------:R-:W2:Y:S08]  /*0f30*/  LDC R10, c[0x0][0xb0c] ;  /* 0x0002c300ff0a7b82 */ /* 0x000eb00000000800 */
[----:B------:R-:W3:Y:S08]  /*0f40*/  LDC R11, c[0x0][0x370] ;  /* 0x0000dc00ff0b7b82 */ /* 0x000ef00000000800 */
[----:B------:R-:W4:Y:S01]  /*0f50*/  LDC R12, c[0x0][0x374] ;  /* 0x0000dd00ff0c7b82 */ /* 0x000f220000000800 */
[----:B-1----:R-:W-:-:S07]  /*0f60*/  ISETP.NE.AND P1, PT, R4, 0x1, PT ;  /* 0x000000010400780c */ /* 0x002fce0003f25270 */
[----:B------:R-:W3:Y:S01]  /*0f70*/  LDC.64 R6, c[0x0][0xb10] ;  /* 0x0002c400ff067b82 */ /* 0x000ee20000000a00 */
[----:B--2---:R-:W-:-:S07]  /*0f80*/  ISETP.NE.AND P2, PT, R10, 0x1, PT ;  /* 0x000000010a00780c */ /* 0x004fce0003f45270 */
[----:B------:R-:W1:Y:S08]  /*0f90*/  LDC R8, c[0x0][0xb20] ;  /* 0x0002c800ff087b82 */ /* 0x000e700000000800 */
[----:B------:R-:W2:Y:S01]  /*0fa0*/  LDC.64 R2, c[0x0][0xb28] ;  /* 0x0002ca00ff027b82 */ /* 0x000ea20000000a00 */
[----:B----4-:R-:W-:-:S04]  /*0fb0*/  IMAD.HI.U32 R13, R12, R5, RZ ;  /* 0x000000050c0d7227 */ /* 0x010fc800078e00ff */
[----:B------:R-:W-:-:S04]  /*0fc0*/  IMAD.HI.U32 R5, R20, R5, RZ ;  /* 0x0000000514057227 */ /* 0x000fc800078e00ff */
[----:B---3--:R-:W-:-:S04]  /*0fd0*/  IMAD.HI.U32 R14, R11, R6, RZ ;  /* 0x000000060b0e7227 */ /* 0x008fc800078e00ff */
[C---:B------:R-:W-:Y:S01]  /*0fe0*/  IMAD.HI.U32 R16, R21.reuse, R6, RZ ;  /* 0x0000000615107227 */ /* 0x040fe200078e00ff */
[-C--:B------:R-:W-:Y:S02]  /*0ff0*/  @P2 SHF.R.U32.HI R11, RZ, R7.reuse, R14 ;  /* 0x00000007ff0b2219 */ /* 0x080fe4000001160e */
[-C--:B-1----:R-:W-:Y:S02]  /*1000*/  @P1 SHF.R.U32.HI R12, RZ, R8.reuse, R13 ;  /* 0x00000008ff0c1219 */ /* 0x082fe4000001160d */
[----:B------:R-:W-:Y:S02]  /*1010*/  SHF.R.U32.HI R5, RZ, R8, R5 ;  /* 0x00000008ff057219 */ /* 0x000fe40000011605 */
[----:B------:R-:W-:Y:S02]  /*1020*/  SHF.R.U32.HI R16, RZ, R7, R16 ;  /* 0x00000007ff107219 */ /* 0x000fe40000011610 */
[----:B------:R-:W-:Y:S01]  /*1030*/  SEL R5, R20, R5, !P1 ;  /* 0x0000000514057207 */ /* 0x000fe20004800000 */
[----:B--2---:R-:W-:Y:S01]  /*1040*/  IMAD.HI.U32 R14, R12, R2, RZ ;  /* 0x000000020c0e7227 */ /* 0x004fe200078e00ff */
[----:B------:R-:W-:-:S02]  /*1050*/  SEL R7, R21, R16, !P2 ;  /* 0x0000001015077207 */ /* 0x000fc40005000000 */
[----:B------:R-:W-:Y:S01]  /*1060*/  IADD3 R13, PT, PT, -R5, RZ, RZ ;  /* 0x000000ff050d7210 */ /* 0x000fe20007ffe1ff */
[----:B------:R-:W-:Y:S01]  /*1070*/  IMAD.HI.U32 R6, R11, R2, RZ ;  /* 0x000000020b067227 */ /* 0x000fe200078e00ff */
[----:B------:R-:W-:-:S03]  /*1080*/  @P0 SHF.R.U32.HI R12, RZ, R3, R14 ;  /* 0x00000003ff0c0219 */ /* 0x000fc6000001160e */
[----:B------:R-:W-:Y:S01]  /*1090*/  IMAD R13, R4, R13, R20 ;  /* 0x0000000d040d7224 */ /* 0x000fe200078e0214 */
[----:B------:R-:W-:Y:S01]  /*10a0*/  @P0 SHF.R.U32.HI R11, RZ, R3, R6 ;  /* 0x00000003ff0b0219 */ /* 0x000fe20000011606 */
[----:B------:R-:W-:-:S04]  /*10b0*/  IMAD R12, R12, R9, RZ ;  /* 0x000000090c0c7224 */ /* 0x000fc800078e02ff */
[----:B------:R-:W-:Y:S01]  /*10c0*/  IMAD R6, R11, R9, RZ ;  /* 0x000000090b067224 */ /* 0x000fe200078e02ff */
[----:B------:R-:W-:-:S04]  /*10d0*/  ISETP.GE.AND P1, PT, R5, R12, PT ;  /* 0x0000000c0500720c */ /* 0x000fc80003f26270 */
[----:B------:R-:W-:Y:S01]  /*10e0*/  ISETP.GE.OR P1, PT, R7, R6, P1 ;  /* 0x000000060700720c */ /* 0x000fe20000f26670 */
[----:B------:R-:W-:-:S05]  /*10f0*/  IMAD.HI.U32 R6, R5, R2, RZ ;  /* 0x0000000205067227 */ /* 0x000fca00078e00ff */
[----:B------:R-:W-:-:S04]  /*1100*/  SHF.R.U32.HI R6, RZ, R3, R6 ;  /* 0x00000003ff067219 */ /* 0x000fc80000011606 */
[----:B------:R-:W-:-:S03]  /*1110*/  SEL R6, R5, R6, !P0 ;  /* 0x0000000605067207 */ /* 0x000fc60004000000 */
[----:B------:R-:W-:Y:S01]  /*1120*/  @!P1 IMAD.HI.U32 R8, R7, R2, RZ ;  /* 0x0000000207089227 */ /* 0x000fe200078e00ff */
[----:B------:R-:W-:-:S04]  /*1130*/  IADD3 R2, PT, PT, -R6, RZ, RZ ;  /* 0x000000ff06027210 */ /* 0x000fc80007ffe1ff */
[----:B------:R-:W-:Y:S01]  /*1140*/  @!P1 SHF.R.U32.HI R8, RZ, R3, R8 ;  /* 0x00000003ff089219 */ /* 0x000fe20000011608 */
[----:B------:R-:W-:-:S03]  /*1150*/  IMAD R2, R9, R2, R5 ;  /* 0x0000000209027224 */ /* 0x000fc600078e0205 */
[----:B------:R-:W-:-:S05]  /*1160*/  @!P1 SEL R3, R7, R8, !P0 ;  /* 0x0000000807039207 */ /* 0x000fca0004000000 */
[--C-:B------:R-:W-:Y:S02]  /*1170*/  @!P1 IMAD.IADD R6, R6, 0x1, -R3.reuse ;  /* 0x0000000106069824 */ /* 0x100fe400078e0a03 */
[----:B------:R-:W-:Y:S01]  /*1180*/  @!P1 IMAD R3, R2, R11, R3 ;  /* 0x0000000b02039224 */ /* 0x000fe200078e0203 */
[----:B------:R-:W-:Y:S01]  /*1190*/  IADD3 R2, PT, PT, -R7, RZ, RZ ;  /* 0x000000ff07027210 */ /* 0x000fe20007ffe1ff */
[----:B------:R-:W-:Y:S02]  /*11a0*/  @!P1 IMAD R5, R6, R9, R7 ;  /* 0x0000000906059224 */ /* 0x000fe400078e0207 */
[----:B------:R-:W-:Y:S02]  /*11b0*/  @!P1 IMAD.MOV.U32 R7, RZ, RZ, R3 ;  /* 0x000000ffff079224 */ /* 0x000fe400078e0003 */
[----:B------:R-:W-:Y:S02]  /*11c0*/  IMAD R2, R10, R2, R21 ;  /* 0x000000020a027224 */ /* 0x000fe400078e0215 */
[----:B------:R-:W-:-:S02]  /*11d0*/  IMAD R20, R5, R4, R13 ;  /* 0x0000000405147224 */ /* 0x000fc400078e020d */
[----:B------:R-:W-:Y:S02]  /*11e0*/  IMAD R21, R7, R10, R2 ;  /* 0x0000000a07157224 */ /* 0x000fe400078e0202 */
.L_x_15:
[----:B------:R-:W1:Y:S01]  /*11f0*/  LDCU UR4, c[0x0][0xb30] ;  /* 0x00016600ff0477ac */ /* 0x000e620008000800 */
[----:B------:R-:W2:Y:S08]  /*1200*/  S2UR UR37, SR_CgaCtaId ;  /* 0x00000000002579c3 */ /* 0x000eb00000008800 */
[----:B------:R-:W3:Y:S01]  /*1210*/  LDC R26, c[0x0][0xb24] ;  /* 0x0002c900ff1a7b82 */ /* 0x000ee20000000800 */
[----:B-1----:R-:W-:-:S09]  /*1220*/  UISETP.NE.AND UP1, UPT, UR4, 0x1, UPT ;  /* 0x000000010400788c */ /* 0x002fd2000bf25270 */
[----:B--2---:R-:W-:Y:S05]  /*1230*/  BRA.U UP1, `(.L_x_16) ;  /* 0x0000000101407547 */ /* 0x004fea000b800000 */
[----:B------:R-:W1:Y:S08]  /*1240*/  LDC.64 R4, c[0x0][0xb10] ;  /* 0x0002c400ff047b82 */ /* 0x000e700000000a00 */
[----:B------:R-:W2:Y:S08]  /*1250*/  LDC.64 R2, c[0x0][0xb18] ;  /* 0x0002c600ff027b82 */ /* 0x000eb00000000a00 */
[----:B------:R-:W4:Y:S08]  /*1260*/  LDC R6, c[0x0][0xb20] ;  /* 0x0002c800ff067b82 */ /* 0x000f300000000800 */
[----:B------:R-:W3:Y:S01]  /*1270*/  LDC R8, c[0x0][0xb0c] ;  /* 0x0002c300ff087b82 */ /* 0x000ee20000000800 */
[----:B-1----:R-:W-:-:S05]  /*1280*/  IMAD.HI.U32 R4, R21, R4, RZ ;  /* 0x0000000415047227 */ /* 0x002fca00078e00ff */
[----:B------:R-:W-:Y:S01]  /*1290*/  SHF.R.U32.HI R4, RZ, R5, R4 ;  /* 0x00000005ff047219 */ /* 0x000fe20000011604 */
[----:B--2---:R-:W-:Y:S01]  /*12a0*/  IMAD.HI.U32 R3, R20, R3, RZ ;  /* 0x0000000314037227 */ /* 0x004fe200078e00ff */
[----:B------:R-:W-:-:S04]  /*12b0*/  ISETP.NE.AND P0, PT, R2, 0x1, PT ;  /* 0x000000010200780c */ /* 0x000fc80003f05270 */
[----:B----4-:R-:W-:-:S04]  /*12c0*/  SHF.R.U32.HI R3, RZ, R6, R3 ;  /* 0x00000006ff037219 */ /* 0x010fc80000011603 */
[----:B------:R-:W-:Y:S02]  /*12d0*/  SEL R3, R20, R3, !P0 ;  /* 0x0000000314037207 */ /* 0x000fe40004000000 */
[----:B---3--:R-:W-:-:S04]  /*12e0*/  ISETP.NE.AND P1, PT, R8, 0x1, PT ;  /* 0x000000010800780c */ /* 0x008fc80003f25270 */
[----:B------:R-:W-:-:S05]  /*12f0*/  SEL R4, R21, R4, !P1 ;  /* 0x0000000415047207 */ /* 0x000fca0004800000 */
[----:B------:R-:W-:Y:S02]  /*1300*/  IMAD.IADD R5, R3, 0x1, -R4 ;  /* 0x0000000103057824 */ /* 0x000fe400078e0a04 */
[----:B------:R-:W-:Y:S02]  /*1310*/  IMAD.IADD R3, R4, 0x1, -R3 ;  /* 0x0000000104037824 */ /* 0x000fe400078e0a03 */
[----:B------:R-:W-:Y:S02]  /*1320*/  IMAD R21, R5, R8, R21 ;  /* 0x0000000805157224 */ /* 0x000fe400078e0215 */
[----:B------:R-:W-:-:S07]  /*1330*/  IMAD R20, R3, R2, R20 ;  /* 0x0000000203147224 */ /* 0x000fce00078e0214 */
.L_x_16:
[----:B------:R-:W-:Y:S01]  /*1340*/  BAR.SYNC.DEFER_BLOCKING 0x0 ;  /* 0x0000000000007b1d */ /* 0x000fe20000010000 */
[----:B------:R-:W-:Y:S01]  /*1350*/  UISETP.NE.AND UP1, UPT, UR8, 0x2, UPT ;  /* 0x000000020800788c */ /* 0x000fe2000bf25270 */
[----:B------:R-:W-:Y:S02]  /*1360*/  ISETP.NE.OR P5, PT, R0, 0x2, !P5 ;  /* 0x000000020000780c */ /* 0x000fe40006fa5670 */
[----:B------:R-:W-:-:S06]  /*1370*/  LOP3.LUT R2, R72, 0x1f, RZ, 0xc0, !PT ;  /* 0x0000001f48027812 */ /* 0x000fcc00078ec0ff */
[----:B------:R-:W-:Y:S05]  /*1380*/  BRA.U UP1, `(.L_x_17) ;  /* 0x00000011013c7547 */ /* 0x000fea000b800000 */
[----:B------:R-:W1:Y:S01]  /*1390*/  LDCU UR13, c[0x0][0x38c] ;  /* 0x00007180ff0d77ac */ /* 0x000e620008000800 */
[----:B------:R-:W2:Y:S01]  /*13a0*/  LDC R9, c[0x0][0x370] ;  /* 0x0000dc00ff097b82 */ /* 0x000ea20000000800 */
[----:B------:R-:W-:Y:S01]  /*13b0*/  PLOP3.LUT P1, PT, PT, PT, UP2, 0x80, 0x8 ;  /* 0x000000000008781c */ /* 0x000fe20003f2f028 */
[----:B------:R-:W-:Y:S01]  /*13c0*/  HFMA2 R12, -RZ, RZ, 0, 0 ;  /* 0x00000000ff0c7431 */ /* 0x000fe200000001ff */
[----:B------:R-:W-:Y:S01]  /*13d0*/  ISETP.EQ.OR P4, PT, R2, RZ, P5 ;  /* 0x000000ff0200720c */ /* 0x000fe20002f82670 */
[----:B------:R-:W-:Y:S01]  /*13e0*/  IMAD.MOV.U32 R15, RZ, RZ, 0x1 ;  /* 0x00000001ff0f7424 */ /* 0x000fe200078e00ff */
[----:B------:R-:W-:Y:S01]  /*13f0*/  PLOP3.LUT P1, PT, P1, PT, PT, 0x8, 0x80 ;  /* 0x000000000080781c */ /* 0x000fe20000f2e170 */
[----:B------:R-:W-:Y:S01]  /*1400*/  IMAD.MOV.U32 R14, RZ, RZ, RZ ;  /* 0x000000ffff0e7224 */ /* 0x000fe200078e00ff */
[----:B------:R-:W-:Y:S01]  /*1410*/  MOV R8, 0x1 ;  /* 0x0000000100087802 */ /* 0x000fe20000000f00 */
[----:B------:R-:W4:Y:S01]  /*1420*/  LDC R0, c[0x0][0x374] ;  /* 0x0000dd00ff007b82 */ /* 0x000f220000000800 */
[----:B------:R-:W-:Y:S01]  /*1430*/  IMAD.MOV.U32 R10, RZ, RZ, RZ ;  /* 0x000000ffff0a7224 */ /* 0x000fe200078e00ff */
[----:B------:R-:W2:Y:S01]  /*1440*/  LDCU.64 UR22, c[0x0][0x348] ;  /* 0x00006900ff1677ac */ /* 0x000ea20008000a00 */
[----:B------:R-:W-:Y:S01]  /*1450*/  UMOV UR6, URZ ;  /* 0x000000ff00067c82 */ /* 0x000fe20008000000 */
[----:B-1----:R-:W-:-:S04]  /*1460*/  UIADD3 UR5, UPT, UPT, UR13, 0x1f, URZ ;  /* 0x0000001f0d057890 */ /* 0x002fc8000fffe0ff */
[----:B------:R-:W-:-:S04]  /*1470*/  USHF.R.S32.HI UR4, URZ, 0x1f, UR5 ;  /* 0x0000001fff047899 */ /* 0x000fc80008011405 */
[----:B------:R-:W-:-:S04]  /*1480*/  ULEA.HI UR4, UR4, UR5, URZ, 0x5 ;  /* 0x0000000504047291 */ /* 0x000fc8000f8f28ff */
[----:B------:R-:W-:Y:S02]  /*1490*/  USHF.R.S32.HI UR15, URZ, 0x5, UR4 ;  /* 0x00000005ff0f7899 */ /* 0x000fe40008011404 */
[----:B------:R-:W-:Y:S02]  /*14a0*/  UIADD3 UR4, UPT, UPT, UR13, -0x1, URZ ;  /* 0xffffffff0d047890 */ /* 0x000fe4000fffe0ff */
[----:B------:R-:W-:Y:S02]  /*14b0*/  UISETP.LT.U32.AND UP0, UPT, UR15, 0x3, UPT ;  /* 0x000000030f00788c */ /* 0x000fe4000bf01070 */
[----:B------:R-:W-:Y:S02]  /*14c0*/  UISETP.GE.U32.AND UP1, UPT, UR4, -0x3f, UPT ;  /* 0xffffffc10400788c */ /* 0x000fe4000bf26070 */
[----:B------:R-:W-:Y:S02]  /*14d0*/  USEL UR14, UR15, 0x3, UP0 ;  /* 0x000000030f0e7887 */ /* 0x000fe40008000000 */
[----:B------:R-:W-:-:S02]  /*14e0*/  UIADD3 UR13, UPT, UPT, UR13, 0x3e, URZ ;  /* 0x0000003e0d0d7890 */ /* 0x000fc4000fffe0ff */
[----:B------:R-:W-:Y:S02]  /*14f0*/  UIADD3 UR5, UPT, UPT, UR14, -0x1, URZ ;  /* 0xffffffff0e057890 */ /* 0x000fe4000fffe0ff */
[----:B------:R-:W-:-:S03]  /*1500*/  UIADD3 UR7, UPT, UPT, UR15, -UR14, URZ ;  /* 0x8000000e0f077290 */ /* 0x000fc6000fffe0ff */
[----:B------:R-:W-:-:S04]  /*1510*/  @UP1 UIADD3 UR5, UPT, UPT, UR14, URZ, URZ ;  /* 0x000000ff0e051290 */ /* 0x000fc8000fffe0ff */
[----:B--2---:R-:W-:-:S12]  /*1520*/  UIADD3 UR5, UPT, UPT, UR5, 0x1, URZ ;  /* 0x0000000105057890 */ /* 0x004fd8000fffe0ff */
.L_x_35:
[----:B------:R-:W-:Y:S01]  /*1530*/  UISETP.NE.AND UP0, UPT, UR37, URZ, UPT ;  /* 0x000000ff2500728c */ /* 0x000fe2000bf05270 */
[----:B------:R-:W1:Y:S08]  /*1540*/  S2UR UR37, SR_CgaCtaId ;  /* 0x00000000002579c3 */ /* 0x000e700000008800 */
[----:B------:R-:W-:Y:S05]  /*1550*/  BRA.U UP0, `(.L_x_18) ;  /* 0x0000000100347547 */ /* 0x000fea000b800000 */
[----:B------:R-:W2:Y:S01]  /*1560*/  S2R R2, SR_CgaCtaId ;  /* 0x0000000000027919 */ /* 0x000ea20000008800 */
[----:B------:R-:W-:-:S04]  /*1570*/  MOV R3, 0x400 ;  /* 0x0000040000037802 */ /* 0x000fc80000000f00 */
[----:B--2---:R-:W-:Y:S02]  /*1580*/  LEA R3, R2, R3, 0x18 ;  /* 0x0000000302037211 */ /* 0x004fe400078ec0ff */
[----:B------:R-:W-:-:S03]  /*1590*/  SHF.L.U32 R2, R8, 0x1f, RZ ;  /* 0x0000001f08027819 */ /* 0x000fc600000006ff */
[----:B------:R-:W-:-:S04]  /*15a0*/  IMAD R3, R10, 0x8, R3 ;  /* 0x000000080a037824 */ /* 0x000fc800078e0203 */
[----:B------:R-:W2:Y:S02]  /*15b0*/  SYNCS.PHASECHK.TRANS64.TRYWAIT P0, [R3+URZ+0xf0], R2 ;  /* 0x0000f002030075a7 */ /* 0x000ea400080011ff */
[----:B--2---:R-:W-:Y:S05]  /*15c0*/  @!P0 BRA `(.L_x_19) ;  /* 0x0000006400c08947 */ /* 0x004fea0003800000 */
.L_x_130:
[----:B------:R-:W-:Y:S01]  /*15d0*/  VIADD R10, R10, 0x1 ;  /* 0x000000010a0a7836 */ /* 0x000fe20000000000 */
[----:B------:R2:W-:Y:S04]  /*15e0*/  SYNCS.ARRIVE.TRANS64.A1T0 RZ, [R3+URZ+0xe0], RZ ;  /* 0x0000e0ff03ff79a7 */ /* 0x0005e800081000ff */
[----:B------:R-:W-:-:S04]  /*15f0*/  ISETP.NE.AND P0, PT, R10, 0x2, PT ;  /* 0x000000020a00780c */ /* 0x000fc80003f05270 */
[----:B------:R-:W-:Y:S02]  /*1600*/  SEL R10, R10, RZ, P0 ;  /* 0x000000ff0a0a7207 */ /* 0x000fe40000000000 */
[----:B--2---:R-:W-:-:S04]  /*1610*/  SEL R3, RZ, 0x1, P0 ;  /* 0x00000001ff037807 */ /* 0x004fc80000000000 */
[----:B------:R-:W-:-:S07]  /*1620*/  LOP3.LUT R8, R8, R3, RZ, 0x3c, !PT ;  /* 0x0000000308087212 */ /* 0x000fce00078e3cff */
.L_x_18:
[----:B------:R-:W-:Y:S01]  /*1630*/  UMOV UR4, 0x400 ;  /* 0x0000040000047882 */ /* 0x000fe20000000000 */
[----:B------:R-:W-:Y:S01]  /*1640*/  SHF.L.U32 R2, R15, 0x1f, RZ ;  /* 0x0000001f0f027819 */ /* 0x000fe200000006ff */
[----:B-1----:R-:W-:Y:S01]  /*1650*/  ULEA UR4, UR37, UR4, 0x18 ;  /* 0x0000000425047291 */ /* 0x002fe2000f8ec0ff */
[----:B------:R-:W-:Y:S01]  /*1660*/  R2UR UR35, R21 ;  /* 0x00000000152372ca */ /* 0x000fe200000e0000 */
[----:B------:R-:W-:Y:S01]  /*1670*/  UISETP.GE.U32.AND UP0, UPT, UR13, 0x3f, UPT ;  /* 0x0000003f0d00788c */ /* 0x000fe2000bf06070 */
[----:B------:R-:W-:Y:S01]  /*1680*/  R2UR UR11, R20 ;  /* 0x00000000140b72ca */ /* 0x000fe200000e0000 */
[----:B------:R-:W-:Y:S01]  /*1690*/  ULEA UR8, UR6, UR4, 0x3 ;  /* 0x0000000406087291 */ /* 0x000fe2000f8e18ff */
[----:B------:R-:W-:-:S08]  /*16a0*/  UMOV UR24, URZ ;  /* 0x000000ff00187c82 */ /* 0x000fd00008000000 */
[----:B------:R1:W2:Y:S01]  /*16b0*/  SYNCS.PHASECHK.TRANS64.TRYWAIT P0, [UR8+0x18], R2 ;  /* 0x00001802ff0075a7 */ /* 0x0002a20008001108 */
[----:B------:R-:W-:Y:S02]  /*16c0*/  USHF.L.U32 UR35, UR35, 0x6, URZ ;  /* 0x0000000623237899 */ /* 0x000fe400080006ff */
[----:B------:R-:W-:Y:S01]  /*16d0*/  USHF.L.U32 UR11, UR11, 0x7, URZ ;  /* 0x000000070b0b7899 */ /* 0x000fe200080006ff */
[----:B------:R-:W-:Y:S11]  /*16e0*/  BRA.U !UP0, `(.L_x_20) ;  /* 0x0000000108a87547 */ /* 0x000ff6000b800000 */
[----:B------:R-:W-:Y:S01]  /*16f0*/  UMOV UR16, URZ ;  /* 0x000000ff00107c82 */ /* 0x000fe20008000000 */
[----:B------:R-:W-:-:S05]  /*1700*/  UMOV UR17, UR6 ;  /* 0x0000000600117c82 */ /* 0x000fca0008000000 */
.L_x_25:
[----:B-1----:R-:W-:Y:S01]  /*1710*/  ULEA UR33, UR17, UR4, 0x3 ;  /* 0x0000000411217291 */ /* 0x002fe2000f8e18ff */
[----:B--2---:R-:W-:Y:S01]  /*1720*/  @!P5 MOV R3, 0x3000 ;  /* 0x000030000003d802 */ /* 0x004fe20000000f00 */
[----:B--2---:R-:W-:Y:S10]  /*1730*/  @P0 BRA `(.L_x_21) ;  /* 0x00000000000c0947 */ /* 0x004ff40003800000 */
[----:B------:R-:W-:-:S04]  /*1740*/  SHF.L.U32 R5, R15, 0x1f, RZ ;  /* 0x0000001f0f057819 */ /* 0x000fc800000006ff */
[----:B------:R-:W2:Y:S02]  /*1750*/  SYNCS.PHASECHK.TRANS64.TRYWAIT P0, [UR33+0x18], R5 ;  /* 0x00001805ff0075a7 */ /* 0x000ea40008001121 */
[----:B--2---:R-:W-:Y:S05]  /*1760*/  @!P0 BRA `(.L_x_22) ;  /* 0x00000064006c8947 */ /* 0x004fea0003800000 */
.L_x_21:
[----:B------:R2:W-:Y:S01]  /*1770*/  @!P5 SYNCS.ARRIVE.TRANS64 RZ, [UR33], R3 ;  /* 0x00000003ffffd9a7 */ /* 0x0005e20008000021 */
[----:B------:R-:W-:Y:S04]  /*1780*/  BSSY.RECONVERGENT B0, `(.L_x_23) ;  /* 0x0000003000007945 */ /* 0x000fe80003800200 */
[----:B------:R-:W-:Y:S05]  /*1790*/  @P4 BRA `(.L_x_24) ;  /* 0x0000000000044947 */ /* 0x000fea0003800000 */
[----:B------:R-:W-:Y:S05]  /*17a0*/  BPT.TRAP 0x1 ;  /* 0x000000040000795c */ /* 0x000fea0000300000 */
.L_x_24:
[----:B------:R-:W-:Y:S05]  /*17b0*/  BSYNC.RECONVERGENT B0 ;  /* 0x0000000000007941 */ /* 0x000fea0003800200 */
.L_x_23:
[----:B------:R-:W-:Y:S02]  /*17c0*/  UIADD3 UR6, UPT, UPT, UR17, 0x1, URZ ;  /* 0x0000000111067890 */ /* 0x000fe4000fffe0ff */
[----:B------:R-:W-:Y:S02]  /*17d0*/  ULEA UR32, UR17, UR4, 0xc ;  /* 0x0000000411207291 */ /* 0x000fe4000f8e60ff */
[----:B------:R-:W-:Y:S02]  /*17e0*/  UISETP.NE.AND UP0, UPT, UR6, 0x3, UPT ;  /* 0x000000030600788c */ /* 0x000fe4000bf05270 */
[----:B------:R-:W-:Y:S02]  /*17f0*/  UIADD3 UR26, UP1, UPT, UR22, 0x80, URZ ;  /* 0x00000080161a7890 */ /* 0x000fe4000ff3e0ff */
[----:B------:R-:W-:Y:S02]  /*1800*/  USEL UR9, URZ, 0x1, UP0 ;  /* 0x00000001ff097887 */ /* 0x000fe40008000000 */
[----:B------:R-:W-:-:S02]  /*1810*/  USEL UR6, UR6, URZ, UP0 ;  /* 0x000000ff06067287 */ /* 0x000fc40008000000 */
[----:B------:R-:W-:Y:S02]  /*1820*/  UIADD3 UR20, UP0, UPT, UR22, 0x180, URZ ;  /* 0x0000018016147890 */ /* 0x000fe4000ff1e0ff */
[----:B------:R-:W-:Y:S01]  /*1830*/  ULEA UR8, UR6, UR4, 0x3 ;  /* 0x0000000406087291 */ /* 0x000fe2000f8e18ff */
[----:B------:R-:W-:Y:S01]  /*1840*/  LOP3.LUT R15, R15, UR9, RZ, 0x3c, !PT ;  /* 0x000000090f0f7c12 */ /* 0x000fe2000f8e3cff */
[----:B------:R-:W-:Y:S02]  /*1850*/  USHF.L.U32 UR34, UR16, 0x5, URZ ;  /* 0x0000000510227899 */ /* 0x000fe400080006ff */
[----:B------:R-:W-:Y:S01]  /*1860*/  UIADD3.X UR27, UPT, UPT, URZ, UR23, URZ, UP1, !UPT ;  /* 0x00000017ff1b7290 */ /* 0x000fe20008ffe4ff */
[----:B-1----:R-:W-:Y:S01]  /*1870*/  SHF.L.U32 R2, R15, 0x1f, RZ ;  /* 0x0000001f0f027819 */ /* 0x002fe200000006ff */
[----:B------:R-:W-:Y:S02]  /*1880*/  UIADD3 UR32, UPT, UPT, UR32, 0x4400, URZ ;  /* 0x0000440020207890 */ /* 0x000fe4000fffe0ff */
[----:B------:R-:W-:Y:S01]  /*1890*/  UIADD3.X UR21, UPT, UPT, URZ, UR23, URZ, UP0, !UPT ;  /* 0x00000017ff157290 */ /* 0x000fe200087fe4ff */
[----:B------:R1:W1:Y:S01]  /*18a0*/  SYNCS.PHASECHK.TRANS64.TRYWAIT P0, [UR8+0x18], R2 ;  /* 0x00001802ff0075a7 */ /* 0x0002620008001108 */
[----:B------:R-:W-:Y:S01]  /*18b0*/  ULEA UR8, UR17, UR4, 0xd ;  /* 0x0000000411087291 */ /* 0x000fe2000f8e68ff */
[----:B------:R-:W-:Y:S01]  /*18c0*/  UMOV UR18, 0x0 ;  /* 0x0000000000127882 */ /* 0x000fe20000000000 */
[----:B------:R-:W-:-:S02]  /*18d0*/  UMOV UR19, 0x10000000 ;  /* 0x1000000000137882 */ /* 0x000fc40000000000 */
[----:B------:R-:W-:Y:S01]  /*18e0*/  UIADD3 UR8, UPT, UPT, UR8, 0x7400, URZ ;  /* 0x0000740008087890 */ /* 0x000fe2000fffe0ff */
[----:B------:R1:W-:Y:S01]  /*18f0*/  UTMALDG.3D [UR32], [UR26], desc[UR18] ;  /* 0x000012201a0075b4 */ /* 0x0003e20008011000 */
[----:B------:R-:W-:Y:S01]  /*1900*/  UMOV UR12, UR36 ;  /* 0x00000024000c7c82 */ /* 0x000fe20008000000 */
[----:B------:R-:W-:Y:S01]  /*1910*/  UMOV UR9, UR33 ;  /* 0x0000002100097c82 */ /* 0x000fe20008000000 */
[----:B------:R-:W-:Y:S01]  /*1920*/  UMOV UR10, UR34 ;  /* 0x00000022000a7c82 */ /* 0x000fe20008000000 */
[----:B------:R-:W-:Y:S01]  /*1930*/  UIADD3 UR16, UPT, UPT, UR16, 0x1, URZ ;  /* 0x0000000110107890 */ /* 0x000fe2000fffe0ff */
[----:B------:R-:W-:Y:S01]  /*1940*/  UMOV UR24, UR5 ;  /* 0x0000000500187c82 */ /* 0x000fe20008000000 */
[----:B------:R-:W-:Y:S02]  /*1950*/  UMOV UR17, UR6 ;  /* 0x0000000600117c82 */ /* 0x000fe40008000000 */
[----:B------:R1:W-:Y:S01]  /*1960*/  UTMALDG.3D [UR8], [UR20], desc[UR18] ;  /* 0x00001208140075b4 */ /* 0x0003e20008011000 */
[----:B------:R-:W-:-:S09]  /*1970*/  UISETP.NE.AND UP0, UPT, UR16, UR5, UPT ;  /* 0x000000051000728c */ /* 0x000fd2000bf05270 */
[----:B------:R-:W-:Y:S05]  /*1980*/  BRA.U UP0, `(.L_x_25) ;  /* 0xfffffffd00607547 */ /* 0x000fea000b83ffff */
.L_x_20:
[----:B-1----:R-:W-:Y:S01]  /*1990*/  ULEA UR8, UR6, UR4, 0x3 ;  /* 0x0000000406087291 */ /* 0x002fe2000f8e18ff */
[----:B------:R-:W-:Y:S01]  /*19a0*/  SHF.L.U32 R2, R15, 0x1f, RZ ;  /* 0x0000001f0f027819 */ /* 0x000fe200000006ff */
[----:B------:R-:W-:Y:S01]  /*19b0*/  @!P1 SYNCS.ARRIVE.TRANS64.A1T0 RZ, [UR4+0x78], RZ ;  /* 0x000078ffffff99a7 */ /* 0x000fe20008100004 */
[----:B------:R-:W-:-:S06]  /*19c0*/  UISETP.GT.AND UP0, UPT, UR15, UR14, UPT ;  /* 0x0000000e0f00728c */ /* 0x000fcc000bf04270 */
[----:B--2---:R1:W2:Y:S03]  /*19d0*/  SYNCS.PHASECHK.TRANS64.TRYWAIT P0, [UR8+0x18], R2 ;  /* 0x00001802ff0075a7 */ /* 0x0042a60008001108 */
[----:B------:R-:W-:Y:S05]  /*19e0*/  BRA.U !UP0, `(.L_x_26) ;  /* 0x0000000108ac7547 */ /* 0x000fea000b800000 */
[----:B------:R-:W-:Y:S01]  /*19f0*/  UIADD3 UR21, UPT, UPT, UR7, UR24, URZ ;  /* 0x0000001807157290 */ /* 0x000fe2000fffe0ff */
[----:B------:R-:W-:-:S11]  /*1a00*/  UMOV UR25, UR6 ;  /* 0x0000000600197c82 */ /* 0x000fd60008000000 */
.L_x_31:
[----:B-1----:R-:W-:Y:S01]  /*1a10*/  ULEA UR17, UR25, UR4, 0x3 ;  /* 0x0000000419117291 */ /* 0x002fe2000f8e18ff */
[----:B--2---:R-:W-:Y:S01]  /*1a20*/  @!P5 MOV R3, 0x3000 ;  /* 0x000030000003d802 */ /* 0x004fe20000000f00 */
[----:B--2---:R-:W-:Y:S10]  /*1a30*/  @P0 BRA `(.L_x_27) ;  /* 0x00000000000c0947 */ /* 0x004ff40003800000 */
[----:B------:R-:W-:-:S04]  /*1a40*/  SHF.L.U32 R5, R15, 0x1f, RZ ;  /* 0x0000001f0f057819 */ /* 0x000fc800000006ff */
[----:B------:R-:W2:Y:S02]  /*1a50*/  SYNCS.PHASECHK.TRANS64.TRYWAIT P0, [UR17+0x18], R5 ;  /* 0x00001805ff0075a7 */ /* 0x000ea40008001111 */
[----:B--2---:R-:W-:Y:S05]  /*1a60*/  @!P0 BRA `(.L_x_28) ;  /* 0x0000006000c48947 */ /* 0x004fea0003800000 */
.L_x_27:
[----:B------:R2:W-:Y:S01]  /*1a70*/  @!P5 SYNCS.ARRIVE.TRANS64 RZ, [UR17], R3 ;  /* 0x00000003ffffd9a7 */ /* 0x0005e20008000011 */
[----:B------:R-:W-:Y:S04]  /*1a80*/  BSSY.RECONVERGENT B0, `(.L_x_29) ;  /* 0x0000003000007945 */ /* 0x000fe80003800200 */
[----:B------:R-:W-:Y:S05]  /*1a90*/  @P4 BRA `(.L_x_30) ;  /* 0x0000000000044947 */ /* 0x000fea0003800000 */
[----:B------:R-:W-:Y:S05]  /*1aa0*/  BPT.TRAP 0x1 ;  /* 0x000000040000795c */ /* 0x000fea0000300000 */
.L_x_30:
[----:B------:R-:W-:Y:S05]  /*1ab0*/  BSYNC.RECONVERGENT B0 ;  /* 0x0000000000007941 */ /* 0x000fea0003800200 */
.L_x_29:
        /* <DEDUP_REMOVED lines=10> */
[----:B------:R-:W-:Y:S01]  /*1b60*/  UIADD3 UR16, UPT, UPT, UR16, 0x4400, URZ ;  /* 0x0000440010107890 */ /* 0x000fe2000fffe0ff */
[----:B-1----:R-:W-:Y:S01]  /*1b70*/  SHF.L.U32 R2, R15, 0x1f, RZ ;  /* 0x0000001f0f027819 */ /* 0x002fe200000006ff */
[----:B------:R-:W-:Y:S02]  /*1b80*/  UIADD3.X UR31, UPT, UPT, URZ, UR23, URZ, UP1, !UPT ;  /* 0x00000017ff1f7290 */ /* 0x000fe40008ffe4ff */
[----:B------:R-:W-:Y:S01]  /*1b90*/  UIADD3.X UR29, UPT, UPT, URZ, UR23, URZ, UP0, !UPT ;  /* 0x00000017ff1d7290 */ /* 0x000fe200087fe4ff */
[----:B------:R1:W1:Y:S01]  /*1ba0*/  SYNCS.PHASECHK.TRANS64.TRYWAIT P0, [UR8+0x18], R2 ;  /* 0x00001802ff0075a7 */ /* 0x0002620008001108 */
[----:B------:R-:W-:Y:S01]  /*1bb0*/  ULEA UR8, UR25, UR4, 0xd ;  /* 0x0000000419087291 */ /* 0x000fe2000f8e68ff */
[----:B------:R-:W-:Y:S01]  /*1bc0*/  UMOV UR26, 0x0 ;  /* 0x00000000001a7882 */ /* 0x000fe20000000000 */
[----:B------:R-:W-:-:S02]  /*1bd0*/  UMOV UR27, 0x10000000 ;  /* 0x10000000001b7882 */ /* 0x000fc40000000000 */
[----:B------:R-:W-:Y:S01]  /*1be0*/  UIADD3 UR8, UPT, UPT, UR8, 0x7400, URZ ;  /* 0x0000740008087890 */ /* 0x000fe2000fffe0ff */
[----:B------:R-:W-:Y:S01]  /*1bf0*/  UMOV UR19, UR35 ;  /* 0x0000002300137c82 */ /* 0x000fe20008000000 */
[----:B------:R-:W-:Y:S01]  /*1c00*/  UMOV UR20, UR36 ;  /* 0x0000002400147c82 */ /* 0x000fe20008000000 */
[----:B------:R-:W-:Y:S01]  /*1c10*/  UMOV UR12, UR36 ;  /* 0x00000024000c7c82 */ /* 0x000fe20008000000 */
[----:B------:R-:W-:Y:S01]  /*1c20*/  UMOV UR9, UR17 ;  /* 0x0000001100097c82 */ /* 0x000fe20008000000 */
[----:B------:R-:W-:Y:S01]  /*1c30*/  UMOV UR10, UR18 ;  /* 0x00000012000a7c82 */ /* 0x000fe20008000000 */
[----:B------:R1:W-:Y:S01]  /*1c40*/  UTMALDG.3D [UR16], [UR30], desc[UR26] ;  /* 0x00001a101e0075b4 */ /* 0x0003e20008011000 */
[----:B------:R-:W-:Y:S01]  /*1c50*/  UIADD3 UR24, UPT, UPT, UR24, 0x1, URZ ;  /* 0x0000000118187890 */ /* 0x000fe2000fffe0ff */
[----:B------:R-:W-:-:S03]  /*1c60*/  UMOV UR25, UR6 ;  /* 0x0000000600197c82 */ /* 0x000fc60008000000 */
[----:B------:R-:W-:Y:S01]  /*1c70*/  UISETP.NE.AND UP0, UPT, UR24, UR21, UPT ;  /* 0x000000151800728c */ /* 0x000fe2000bf05270 */
[----:B------:R1:W-:Y:S08]  /*1c80*/  UTMALDG.3D [UR8], [UR28], desc[UR26] ;  /* 0x00001a081c0075b4 */ /* 0x0003f00008011000 */
[----:B------:R-:W-:Y:S05]  /*1c90*/  BRA.U UP0, `(.L_x_31) ;  /* 0xfffffffd005c7547 */ /* 0x000fea000b83ffff */
.L_x_26:
[----:B-1----:R-:W-:Y:S01]  /*1ca0*/  LEA R2, R14, UR4, 0x3 ;  /* 0x000000040e027c11 */ /* 0x002fe2000f8e18ff */
[----:B------:R-:W-:Y:S01]  /*1cb0*/  NOP ;  /* 0x0000000000007918 */ /* 0x000fe20000000000 */
[----:B--2---:R-:W-:Y:S02]  /*1cc0*/  SHF.L.U32 R3, R12, 0x1f, RZ ;  /* 0x0000001f0c037819 */ /* 0x004fe400000006ff */
[----:B------:R-:W-:Y:S02]  /*1cd0*/  LEA R4, R14, UR4, 0x4 ;  /* 0x000000040e047c11 */ /* 0x000fe4000f8e20ff */
[----:B------:R-:W1:Y:S02]  /*1ce0*/  SYNCS.PHASECHK.TRANS64.TRYWAIT P0, [R2+URZ+0x80], R3 ;  /* 0x00008003020075a7 */ /* 0x000e6400080011ff */
[----:B-1----:R-:W-:Y:S05]  /*1cf0*/  @!P0 BRA `(.L_x_32) ;  /* 0x0000006000388947 */ /* 0x002fea0003800000 */
.L_x_133:
[----:B------:R-:W2:Y:S01]  /*1d00*/  LDS.128 R4, [R4+0x110] ;  /* 0x0001100004047984 */ /* 0x000ea20000000c00 */
[----:B---3--:R-:W-:Y:S01]  /*1d10*/  ISETP.GE.AND P0, PT, R26, 0x1, PT ;  /* 0x000000011a00780c */ /* 0x008fe20003f06270 */
[----:B-1----:R-:W-:Y:S01]  /*1d20*/  VIADD R2, R2, 0x90 ;  /* 0x0000009002027836 */ /* 0x002fe20000000000 */
[----:B------:R-:W-:Y:S01]  /*1d30*/  @!PT LDS RZ, [RZ] ;  /* 0x00000000fffff984 */ /* 0x000fe20000000800 */
[----:B------:R-:W-:Y:S01]  /*1d40*/  @!PT LDS RZ, [RZ] ;  /* 0x00000000fffff984 */ /* 0x000fe20000000800 */
[----:B------:R-:W-:Y:S01]  /*1d50*/  @!PT LDS RZ, [RZ] ;  /* 0x00000000fffff984 */ /* 0x000fe20000000800 */
[----:B------:R-:W-:Y:S01]  /*1d60*/  @!PT LDS RZ, [RZ] ;  /* 0x00000000fffff984 */ /* 0x000fe20000000800 */
[----:B------:R1:W-:Y:S06]  /*1d70*/  MEMBAR.ALL.CTA ;  /* 0x0000000000007992 */ /* 0x0003ec0000008000 */
[----:B-1----:R-:W1:Y:S01]  /*1d80*/  FENCE.VIEW.ASYNC.S ;  /* 0x00000000000073c6 */ /* 0x002e620000000000 */
[----:B------:R-:W-:-:S04]  /*1d90*/  PRMT R2, RZ, 0x654, R2 ;  /* 0x00000654ff027816 */ /* 0x000fc80000000002 */
[----:B-1----:R1:W-:Y:S01]  /*1da0*/  SYNCS.ARRIVE.TRANS64.RED.A1T0 RZ, [R2+URZ], RZ ;  /* 0x000000ff02ff79a7 */ /* 0x0023e200081004ff */
[----:B--2---:R-:W-:-:S13]  /*1db0*/  LOP3.LUT P2, RZ, R6, 0x1, RZ, 0xc0, !PT ;  /* 0x0000000106ff7812 */ /* 0x004fda000784c0ff */
[----:B------:R-:W-:Y:S01]  /*1dc0*/  @P2 SHF.R.U32.HI R3, RZ, 0x10, R5 ;  /* 0x00000010ff032819 */ /* 0x000fe20000011605 */
[----:B------:R-:W-:Y:S01]  /*1dd0*/  VOTEU.ANY UP0, P2 ;  /* 0x0000000000ff7886 */ /* 0x000fe20001000100 */
[----:B------:R-:W-:Y:S02]  /*1de0*/  @P2 MOV R13, R4 ;  /* 0x00000004000d2202 */ /* 0x000fe40000000f00 */
[----:B------:R-:W-:Y:S02]  /*1df0*/  @P2 R2UR.BROADCAST UR8, R3 ;  /* 0x00000000030822ca */ /* 0x000fe400008e0000 */
[----:B------:R-:W-:-:S11]  /*1e00*/  @P2 LOP3.LUT R11, R5, 0xffff, RZ, 0xc0, !PT ;  /* 0x0000ffff050b2812 */ /* 0x000fd600078ec0ff */
[----:B------:R-:W-:Y:S01]  /*1e10*/  @UP0 UMOV UR36, UR8 ;  /* 0x0000000800240c82 */ /* 0x000fe20008000000 */
[----:B-1----:R-:W-:Y:S05]  /*1e20*/  @!P0 BRA `(.L_x_33) ;  /* 0x0000000000b88947 */ /* 0x002fea0003800000 */
[----:B------:R-:W4:Y:S01]  /*1e30*/  LDC.64 R4, c[0x0][0xb18] ;  /* 0x0002c600ff047b82 */ /* 0x000f220000000a00 */
[----:B------:R-:W-:-:S07]  /*1e40*/  ISETP.NE.AND P3, PT, R26, 0x1, PT ;  /* 0x000000011a00780c */ /* 0x000fce0003f65270 */
[----:B------:R-:W1:Y:S08]  /*1e50*/  LDC.64 R6, c[0x0][0xb10] ;  /* 0x0002c400ff067b82 */ /* 0x000e700000000a00 */
[----:B------:R-:W2:Y:S08]  /*1e60*/  LDC R16, c[0x0][0xb20] ;  /* 0x0002c800ff107b82 */ /* 0x000eb00000000800 */
[----:B------:R-:W3:Y:S01]  /*1e70*/  LDC R18, c[0x0][0xb0c] ;  /* 0x0002c300ff127b82 */ /* 0x000ee20000000800 */
[----:B----4-:R-:W-:Y:S01]  /*1e80*/  IMAD.HI.U32 R17, R0, R5, RZ ;  /* 0x0000000500117227 */ /* 0x010fe200078e00ff */
[----:B------:R-:W-:-:S03]  /*1e90*/  ISETP.NE.AND P0, PT, R4, 0x1, PT ;  /* 0x000000010400780c */ /* 0x000fc60003f05270 */
[----:B------:R-:W-:-:S03]  /*1ea0*/  IMAD.HI.U32 R5, R11, R5, RZ ;  /* 0x000000050b057227 */ /* 0x000fc600078e00ff */
[----:B------:R-:W4:Y:S01]  /*1eb0*/  LDC.64 R2, c[0x0][0xb28] ;  /* 0x0002ca00ff027b82 */ /* 0x000f220000000a00 */
[----:B-1----:R-:W-:-:S04]  /*1ec0*/  IMAD.HI.U32 R20, R9, R6, RZ ;  /* 0x0000000609147227 */ /* 0x002fc800078e00ff */
[----:B------:R-:W-:Y:S01]  /*1ed0*/  IMAD.HI.U32 R22, R13, R6, RZ ;  /* 0x000000060d167227 */ /* 0x000fe200078e00ff */
[----:B------:R-:W-:Y:S02]  /*1ee0*/  SHF.R.U32.HI R20, RZ, R7, R20 ;  /* 0x00000007ff147219 */ /* 0x000fe40000011614 */
[-C--:B--2---:R-:W-:Y:S02]  /*1ef0*/  SHF.R.U32.HI R17, RZ, R16.reuse, R17 ;  /* 0x00000010ff117219 */ /* 0x084fe40000011611 */
[----:B------:R-:W-:Y:S02]  /*1f00*/  SHF.R.U32.HI R16, RZ, R16, R5 ;  /* 0x00000010ff107219 */ /* 0x000fe40000011605 */
[----:B------:R-:W-:Y:S02]  /*1f10*/  SEL R17, R0, R17, !P0 ;  /* 0x0000001100117207 */ /* 0x000fe40004000000 */
[----:B------:R-:W-:Y:S02]  /*1f20*/  SHF.R.U32.HI R22, RZ, R7, R22 ;  /* 0x00000007ff167219 */ /* 0x000fe40000011616 */
[----:B---3--:R-:W-:-:S02]  /*1f30*/  ISETP.NE.AND P1, PT, R18, 0x1, PT ;  /* 0x000000011200780c */ /* 0x008fc40003f25270 */
[----:B------:R-:W-:Y:S02]  /*1f40*/  SEL R5, R11, R16, !P0 ;  /* 0x000000100b057207 */ /* 0x000fe40004000000 */
[----:B------:R-:W-:Y:S02]  /*1f50*/  SEL R19, R9, R20, !P1 ;  /* 0x0000001409137207 */ /* 0x000fe40004800000 */
[----:B------:R-:W-:Y:S01]  /*1f60*/  SEL R7, R13, R22, !P1 ;  /* 0x000000160d077207 */ /* 0x000fe20004800000 */
[----:B----4-:R-:W-:-:S04]  /*1f70*/  IMAD.HI.U32 R20, R17, R2, RZ ;  /* 0x0000000211147227 */ /* 0x010fc800078e00ff */
[----:B------:R-:W-:Y:S01]  /*1f80*/  IMAD.HI.U32 R6, R19, R2, RZ ;  /* 0x0000000213067227 */ /* 0x000fe200078e00ff */
[----:B------:R-:W-:-:S04]  /*1f90*/  @P3 SHF.R.U32.HI R17, RZ, R3, R20 ;  /* 0x00000003ff113219 */ /* 0x000fc80000011614 */
        /* <DEDUP_REMOVED lines=8> */
[----:B------:R-:W-:-:S04]  /*2020*/  @!P0 IMAD.HI.U32 R16, R7, R2, RZ ;  /* 0x0000000207108227 */ /* 0x000fc800078e00ff */
[----:B------:R-:W-:Y:S01]  /*2030*/  IMAD.MOV R2, RZ, RZ, -R6 ;  /* 0x000000ffff027224 */ /* 0x000fe200078e0a06 */
[----:B------:R-:W-:-:S03]  /*2040*/  @!P0 SHF.R.U32.HI R16, RZ, R3, R16 ;  /* 0x00000003ff108219 */ /* 0x000fc60000011610 */
[----:B------:R-:W-:Y:S01]  /*2050*/  IMAD R2, R26, R2, R5 ;  /* 0x000000021a027224 */ /* 0x000fe200078e0205 */
[----:B------:R-:W-:Y:S02]  /*2060*/  @!P0 SEL R3, R7, R16, !P3 ;  /* 0x0000001007038207 */ /* 0x000fe40005800000 */
[----:B------:R-:W-:-:S03]  /*2070*/  IADD3 R16, PT, PT, -R5, RZ, RZ ;  /* 0x000000ff05107210 */ /* 0x000fc60007ffe1ff */
[--C-:B------:R-:W-:Y:S02]  /*2080*/  @!P0 IMAD.IADD R6, R6, 0x1, -R3.reuse ;  /* 0x0000000106068824 */ /* 0x100fe400078e0a03 */
[----:B------:R-:W-:Y:S01]  /*2090*/  @!P0 IMAD R3, R2, R19, R3 ;  /* 0x0000001302038224 */ /* 0x000fe200078e0203 */
[----:B------:R-:W-:Y:S01]  /*20a0*/  IADD3 R2, PT, PT, -R7, RZ, RZ ;  /* 0x000000ff07027210 */ /* 0x000fe20007ffe1ff */
[----:B------:R-:W-:Y:S02]  /*20b0*/  @!P0 IMAD R5, R26, R6, R7 ;  /* 0x000000061a058224 */ /* 0x000fe400078e0207 */
[----:B------:R-:W-:Y:S02]  /*20c0*/  IMAD R11, R4, R16, R11 ;  /* 0x00000010040b7224 */ /* 0x000fe400078e020b */
[----:B------:R-:W-:Y:S02]  /*20d0*/  @!P0 IMAD.MOV.U32 R7, RZ, RZ, R3 ;  /* 0x000000ffff078224 */ /* 0x000fe400078e0003 */
[----:B------:R-:W-:-:S02]  /*20e0*/  IMAD R2, R18, R2, R13 ;  /* 0x0000000212027224 */ /* 0x000fc400078e020d */
[----:B------:R-:W-:Y:S02]  /*20f0*/  IMAD R11, R5, R4, R11 ;  /* 0x00000004050b7224 */ /* 0x000fe400078e020b */
[----:B------:R-:W-:Y:S02]  /*2100*/  IMAD R13, R7, R18, R2 ;  /* 0x00000012070d7224 */ /* 0x000fe400078e0202 */
.L_x_33:
[----:B------:R-:W1:Y:S02]  /*2110*/  LDCU UR8, c[0x0][0xb30] ;  /* 0x00016600ff0877ac */ /* 0x000e640008000800 */
[----:B-1----:R-:W-:-:S09]  /*2120*/  UISETP.NE.AND UP0, UPT, UR8, 0x1, UPT ;  /* 0x000000010800788c */ /* 0x002fd2000bf05270 */
[----:B------:R-:W-:Y:S05]  /*2130*/  BRA.U UP0, `(.L_x_34) ;  /* 0x0000000100407547 */ /* 0x000fea000b800000 */
[----:B------:R-:W1:Y:S08]  /*2140*/  LDC.64 R4, c[0x0][0xb10] ;  /* 0x0002c400ff047b82 */ /* 0x000e700000000a00 */
[----:B------:R-:W2:Y:S08]  /*2150*/  LDC.64 R2, c[0x0][0xb18] ;  /* 0x0002c600ff027b82 */ /* 0x000eb00000000a00 */
[----:B------:R-:W3:Y:S08]  /*2160*/  LDC R6, c[0x0][0xb20] ;  /* 0x0002c800ff067b82 */ /* 0x000ef00000000800 */
[----:B------:R-:W4:Y:S01]  /*2170*/  LDC R16, c[0x0][0xb0c] ;  /* 0x0002c300ff107b82 */ /* 0x000f220000000800 */
[----:B-1----:R-:W-:-:S05]  /*2180*/  IMAD.HI.U32 R4, R13, R4, RZ ;  /* 0x000000040d047227 */ /* 0x002fca00078e00ff */
[----:B------:R-:W-:Y:S01]  /*2190*/  SHF.R.U32.HI R4, RZ, R5, R4 ;  /* 0x00000005ff047219 */ /* 0x000fe20000011604 */
[----:B--2---:R-:W-:Y:S01]  /*21a0*/  IMAD.HI.U32 R3, R11, R3, RZ ;  /* 0x000000030b037227 */ /* 0x004fe200078e00ff */
[----:B------:R-:W-:-:S04]  /*21b0*/  ISETP.NE.AND P0, PT, R2, 0x1, PT ;  /* 0x000000010200780c */ /* 0x000fc80003f05270 */
[----:B---3--:R-:W-:-:S04]  /*21c0*/  SHF.R.U32.HI R6, RZ, R6, R3 ;  /* 0x00000006ff067219 */ /* 0x008fc80000011603 */
[----:B------:R-:W-:Y:S02]  /*21d0*/  SEL R3, R11, R6, !P0 ;  /* 0x000000060b037207 */ /* 0x000fe40004000000 */
[----:B----4-:R-:W-:-:S04]  /*21e0*/  ISETP.NE.AND P1, PT, R16, 0x1, PT ;  /* 0x000000011000780c */ /* 0x010fc80003f25270 */
[----:B------:R-:W-:-:S05]  /*21f0*/  SEL R4, R13, R4, !P1 ;  /* 0x000000040d047207 */ /* 0x000fca0004800000 */
[----:B------:R-:W-:Y:S02]  /*2200*/  IMAD.IADD R5, R3, 0x1, -R4 ;  /* 0x0000000103057824 */ /* 0x000fe400078e0a04 */
[----:B------:R-:W-:Y:S02]  /*2210*/  IMAD.IADD R3, R4, 0x1, -R3 ;  /* 0x0000000104037824 */ /* 0x000fe400078e0a03 */
[----:B------:R-:W-:Y:S02]  /*2220*/  IMAD R13, R5, R16, R13 ;  /* 0x00000010050d7224 */ /* 0x000fe400078e020d */
[----:B------:R-:W-:-:S07]  /*2230*/  IMAD R11, R3, R2, R11 ;  /* 0x00000002030b7224 */ /* 0x000fce00078e020b */
.L_x_34:
[----:B------:R-:W-:Y:S01]  /*2240*/  VIADD R14, R14, 0x1 ;  /* 0x000000010e0e7836 */ /* 0x000fe20000000000 */
[----:B------:R-:W-:Y:S01]  /*2250*/  PLOP3.LUT P1, PT, PT, PT, PT, 0x80, 0x8 ;  /* 0x000000000008781c */ /* 0x000fe20003f2f070 */
[----:B------:R-:W-:Y:S02]  /*2260*/  IMAD.IADD R21, R13, 0x1, R60 ;  /* 0x000000010d157824 */ /* 0x000fe400078e023c */
[----:B------:R-:W-:Y:S01]  /*2270*/  IMAD.IADD R20, R11, 0x1, R58 ;  /* 0x000000010b147824 */ /* 0x000fe200078e023a */
[----:B------:R-:W-:-:S04]  /*2280*/  ISETP.NE.AND P0, PT, R14, 0x2, PT ;  /* 0x000000020e00780c */ /* 0x000fc80003f05270 */
[----:B------:R-:W-:Y:S02]  /*2290*/  SEL R3, RZ, 0x1, P0 ;  /* 0x00000001ff037807 */ /* 0x000fe40000000000 */
[----:B------:R-:W-:Y:S02]  /*22a0*/  SEL R14, R14, RZ, P0 ;  /* 0x000000ff0e0e7207 */ /* 0x000fe40000000000 */
[----:B------:R-:W-:Y:S01]  /*22b0*/  LOP3.LUT R12, R12, R3, RZ, 0x3c, !PT ;  /* 0x000000030c0c7212 */ /* 0x000fe200078e3cff */
[----:B------:R-:W-:Y:S06]  /*22c0*/  @P2 BRA `(.L_x_35) ;  /* 0xfffffff000982947 */ /* 0x000fec000383ffff */
[----:B------:R-:W-:Y:S01]  /*22d0*/  UIADD3 UR4, UPT, UPT, UR4, 0x18, URZ ;  /* 0x0000001804047890 */ /* 0x000fe2000fffe0ff */
[----:B------:R-:W-:-:S03]  /*22e0*/  SHF.L.U32 R3, R15, 0x1f, RZ ;  /* 0x0000001f0f037819 */ /* 0x000fc600000006ff */
[----:B------:R-:W-:-:S09]  /*22f0*/  ULEA UR5, UR6, UR4, 0x3 ;  /* 0x0000000406057291 */ /* 0x000fd2000f8e18ff */
[----:B------:R-:W1:Y:S02]  /*2300*/  SYNCS.PHASECHK.TRANS64.TRYWAIT P0, [UR5], R3 ;  /* 0x00000003ff0075a7 */ /* 0x000e640008001105 */
[----:B-1----:R-:W-:Y:S05]  /*2310*/  @!P0 BRA `(.L_x_36) ;  /* 0x0000005800c48947 */ /* 0x002fea0003800000 */
.L_x_135:
[----:B------:R-:W-:-:S04]  /*2320*/  UIADD3 UR6, UPT, UPT, UR6, 0x1, URZ ;  /* 0x0000000106067890 */ /* 0x000fc8000fffe0ff */
[----:B------:R-:W-:-:S04]  /*2330*/  UISETP.NE.AND UP0, UPT, UR6, 0x3, UPT ;  /* 0x000000030600788c */ /* 0x000fc8000bf05270 */
[----:B------:R-:W-:Y:S02]  /*2340*/  USEL UR7, URZ, 0x1, UP0 ;  /* 0x00000001ff077887 */ /* 0x000fe40008000000 */
[----:B------:R-:W-:-:S04]  /*2350*/  USEL UR6, UR6, URZ, UP0 ;  /* 0x000000ff06067287 */ /* 0x000fc80008000000 */
[----:B------:R-:W-:Y:S01]  /*2360*/  ULEA UR5, UR6, UR4, 0x3 ;  /* 0x0000000406057291 */ /* 0x000fe2000f8e18ff */
[----:B------:R-:W-:-:S04]  /*2370*/  LOP3.LUT R15, R15, UR7, RZ, 0x3c, !PT ;  /* 0x000000070f0f7c12 */ /* 0x000fc8000f8e3cff */
[----:B-1----:R-:W-:-:S04]  /*2380*/  SHF.L.U32 R3, R15, 0x1f, RZ ;  /* 0x0000001f0f037819 */ /* 0x002fc800000006ff */
[----:B------:R-:W1:Y:S02]  /*2390*/  SYNCS.PHASECHK.TRANS64.TRYWAIT P0, [UR5], R3 ;  /* 0x00000003ff0075a7 */ /* 0x000e640008001105 */
[----:B-1----:R-:W-:Y:S05]  /*23a0*/  @!P0 BRA `(.L_x_37) ;  /* 0x0000005800b88947 */ /* 0x002fea0003800000 */
.L_x_137:
[----:B------:R-:W-:-:S04]  /*23b0*/  UIADD3 UR6, UPT, UPT, UR6, 0x1, URZ ;  /* 0x0000000106067890 */ /* 0x000fc8000fffe0ff */
[----:B------:R-:W-:-:S04]  /*23c0*/  UISETP.NE.AND UP0, UPT, UR6, 0x3, UPT ;  /* 0x000000030600788c */ /* 0x000fc8000bf05270 */
[----:B------:R-:W-:Y:S02]  /*23d0*/  USEL UR5, URZ, 0x1, UP0 ;  /* 0x00000001ff057887 */ /* 0x000fe40008000000 */
[----:B------:R-:W-:-:S04]  /*23e0*/  USEL UR6, UR6, URZ, UP0 ;  /* 0x000000ff06067287 */ /* 0x000fc80008000000 */
[----:B------:R-:W-:Y:S01]  /*23f0*/  ULEA UR6, UR6, UR4, 0x3 ;  /* 0x0000000406067291 */ /* 0x000fe2000f8e18ff */
[----:B-1----:R-:W-:-:S04]  /*2400*/  LOP3.LUT R3, R15, UR5, RZ, 0x3c, !PT ;  /* 0x000000050f037c12 */ /* 0x002fc8000f8e3cff */
[----:B------:R-:W-:Y:S01]  /*2410*/  SHF.L.U32 R3, R3, 0x1f, RZ ;  /* 0x0000001f03037819 */ /* 0x000fe200000006ff */
[----:B----4-:R-:W-:-:S07]  /*2420*/  IMAD.U32 R0, RZ, RZ, UR6 ;  /* 0x00000006ff007e24 */ /* 0x010fce000f8e00ff */
.L_x_38:
[----:B-1----:R1:W2:Y:S02]  /*2430*/  SYNCS.PHASECHK.TRANS64.TRYWAIT P0, [R0+URZ], R3 ;  /* 0x00000003000075a7 */ /* 0x0022a400080011ff */
[----:B--2---:R-:W-:Y:S05]  /*2440*/  @!P0 NANOSLEEP.SYNCS 0x989680 ;  /* 0x009896800000895d */ /* 0x004fea0003900000 */
[----:B------:R-:W2:Y:S02]  /*2450*/  @!P0 SYNCS.PHASECHK.TRANS64 P0, [R0+URZ], R3 ;  /* 0x00000003000085a7 */ /* 0x000ea400080010ff */
[----:B--2---:R-:W-:Y:S05]  /*2460*/  @P0 EXIT ;  /* 0x000000000000094d */ /* 0x004fea0003800000 */
[----:B------:R-:W-:Y:S05]  /*2470*/  BRA `(.L_x_38) ;  /* 0xfffffffc00ec7947 */ /* 0x000fea000383ffff */
.L_x_17:
[----:B------:R-:W-:-:S04]  /*2480*/  UISETP.NE.AND UP1, UPT, UR37, URZ, UPT ;  /* 0x000000ff2500728c */ /* 0x000fc8000bf25270 */
[----:B------:R-:W-:-:S09]  /*2490*/  UISETP.NE.OR UP1, UPT, UR8, 0x1, UP1 ;  /* 0x000000010800788c */ /* 0x000fd20008f25670 */
[----:B------:R-:W-:Y:S05]  /*24a0*/  BRA.U UP1, `(.L_x_39) ;  /* 0x0000000501487547 */ /* 0x000fea000b800000 */
[----:B------:R-:W-:Y:S01]  /*24b0*/  ISETP.NE.AND P2, PT, R2, RZ, PT ;  /* 0x000000ff0200720c */ /* 0x000fe20003f45270 */
[----:B------:R-:W-:Y:S01]  /*24c0*/  IMAD.MOV.U32 R12, RZ, RZ, 0x1 ;  /* 0x00000001ff0c7424 */ /* 0x000fe200078e00ff */
[----:B------:R-:W-:Y:S02]  /*24d0*/  CS2R R10, SRZ ;  /* 0x00000000000a7805 */ /* 0x000fe4000001ff00 */
[----:B------:R-:W-:Y:S01]  /*24e0*/  CS2R R8, SRZ ;  /* 0x0000000000087805 */ /* 0x000fe2000001ff00 */
[----:B------:R-:W-:Y:S01]  /*24f0*/  UMOV UR4, 0x400 ;  /* 0x0000040000047882 */ /* 0x000fe20000000000 */
[----:B------:R-:W-:Y:S01]  /*2500*/  UMOV UR6, URZ ;  /* 0x000000ff00067c82 */ /* 0x000fe20008000000 */
[----:B------:R-:W-:-:S12]  /*2510*/  ULEA UR37, UR37, UR4, 0x18 ;  /* 0x0000000425257291 */ /* 0x000fd8000f8ec0ff */
.L_x_43:
[----:B------:R-:W-:Y:S02]  /*2520*/  LEA R0, R8, UR37, 0x3 ;  /* 0x0000002508007c11 */ /* 0x000fe4000f8e18ff */
[----:B------:R-:W-:-:S03]  /*2530*/  SHF.L.U32 R5, R9, 0x1f, RZ ;  /* 0x0000001f09057819 */ /* 0x000fc600000006ff */
[----:B------:R-:W-:Y:S01]  /*2540*/  VIADD R4, R0, 0xf0 ;  /* 0x000000f000047836 */ /* 0x000fe20000000000 */
[----:B------:R-:W1:Y:S02]  /*2550*/  SYNCS.PHASECHK.TRANS64.TRYWAIT P0, [R0+URZ+0xe0], R5 ;  /* 0x0000e005000075a7 */ /* 0x000e6400080011ff */
[----:B-1----:R-:W-:Y:S05]  /*2560*/  @!P0 BRA `(.L_x_40) ;  /* 0x0000005800608947 */ /* 0x002fea0003800000 */
.L_x_138:
[----:B------:R-:W-:Y:S01]  /*2570*/  ULEA UR5, UR6, UR37, 0x3 ;  /* 0x0000002506057291 */ /* 0x000fe2000f8e18ff */
[----:B------:R-:W-:Y:S02]  /*2580*/  PRMT R4, RZ, 0x654, R4 ;  /* 0x00000654ff047816 */ /* 0x000fe40000000004 */
[----:B-1----:R-:W-:Y:S01]  /*2590*/  SHF.L.U32 R5, R12, 0x1f, RZ ;  /* 0x0000001f0c057819 */ /* 0x002fe200000006ff */
[----:B------:R-:W-:Y:S01]  /*25a0*/  UIADD3 UR4, UPT, UPT, UR5, 0x80, URZ ;  /* 0x0000008005047890 */ /* 0x000fe2000fffe0ff */
[----:B------:R1:W-:Y:S05]  /*25b0*/  SYNCS.ARRIVE.TRANS64.RED.A1T0 RZ, [R4+URZ], RZ ;  /* 0x000000ff04ff79a7 */ /* 0x0003ea00081004ff */
[----:B------:R-:W-:Y:S01]  /*25c0*/  IMAD.U32 R7, RZ, RZ, UR4 ;  /* 0x00000004ff077e24 */ /* 0x000fe2000f8e00ff */
[----:B------:R-:W2:Y:S04]  /*25d0*/  SYNCS.PHASECHK.TRANS64.TRYWAIT P0, [UR5+0x90], R5 ;  /* 0x00009005ff0075a7 */ /* 0x000ea80008001105 */
[----:B------:R-:W-:Y:S01]  /*25e0*/  PRMT R6, R2, 0x654, R7 ;  /* 0x0000065402067816 */ /* 0x000fe20000000007 */
[----:B-1----:R-:W-:Y:S01]  /*25f0*/  @!P2 IMAD.MOV.U32 R4, RZ, RZ, 0x10 ;  /* 0x00000010ff04a424 */ /* 0x002fe200078e00ff */
[----:B--2---:R-:W-:Y:S06]  /*2600*/  @!P0 BRA `(.L_x_41) ;  /* 0x00000058004c8947 */ /* 0x004fec0003800000 */
.L_x_140:
[----:B------:R-:W-:Y:S01]  /*2610*/  ULEA UR4, UR6, UR37, 0x4 ;  /* 0x0000002506047291 */ /* 0x000fe2000f8e20ff */
[----:B------:R-:W-:Y:S01]  /*2620*/  SEL R3, R6, R3, !P2 ;  /* 0x0000000306037207 */ /* 0x000fe20005000000 */
[----:B------:R-:W-:Y:S01]  /*2630*/  UIADD3 UR5, UPT, UPT, UR5, 0x80, URZ ;  /* 0x0000008005057890 */ /* 0x000fe2000fffe0ff */
[----:B-1----:R-:W-:Y:S01]  /*2640*/  LEA R0, R11, UR37, 0x3 ;  /* 0x000000250b007c11 */ /* 0x002fe2000f8e18ff */
[----:B------:R-:W-:Y:S01]  /*2650*/  UIADD3 UR4, UPT, UPT, UR4, 0x110, URZ ;  /* 0x0000011004047890 */ /* 0x000fe2000fffe0ff */
[----:B------:R-:W-:Y:S01]  /*2660*/  SHF.L.U32 R5, R10, 0x1f, RZ ;  /* 0x0000001f0a057819 */ /* 0x000fe200000006ff */
[----:B------:R1:W-:Y:S01]  /*2670*/  @!P2 SYNCS.ARRIVE.TRANS64.RED RZ, [R3+URZ], R4 ;  /* 0x0000000403ffa9a7 */ /* 0x0003e200080004ff */
[----:B------:R-:W-:Y:S01]  /*2680*/  UIADD3 UR6, UPT, UPT, UR6, 0x1, URZ ;  /* 0x0000000106067890 */ /* 0x000fe2000fffe0ff */
[----:B------:R-:W-:-:S03]  /*2690*/  VIADD R8, R8, 0x1 ;  /* 0x0000000108087836 */ /* 0x000fc60000000000 */
[----:B------:R-:W-:Y:S02]  /*26a0*/  UISETP.NE.AND UP0, UPT, UR6, 0x2, UPT ;  /* 0x000000020600788c */ /* 0x000fe4000bf05270 */
[----:B------:R-:W-:Y:S06]  /*26b0*/  UGETNEXTWORKID.BROADCAST [UR4], [UR5] ;  /* 0x00000000040073ca */ /* 0x000fec0008000100 */
[----:B------:R-:W-:Y:S01]  /*26c0*/  USEL UR4, URZ, 0x1, UP0 ;  /* 0x00000001ff047887 */ /* 0x000fe20008000000 */
[----:B------:R-:W-:Y:S01]  /*26d0*/  ISETP.NE.AND P0, PT, R8, 0x2, PT ;  /* 0x000000020800780c */ /* 0x000fe20003f05270 */
[----:B------:R-:W-:Y:S01]  /*26e0*/  USEL UR6, UR6, URZ, UP0 ;  /* 0x000000ff06067287 */ /* 0x000fe20008000000 */
[----:B------:R-:W2:Y:S03]  /*26f0*/  SYNCS.PHASECHK.TRANS64.TRYWAIT P1, [R0+URZ+0x80], R5 ;  /* 0x00008005000075a7 */ /* 0x000ea600080211ff */
[----:B------:R-:W-:Y:S01]  /*2700*/  LOP3.LUT R12, R12, UR4, RZ, 0x3c, !PT ;  /* 0x000000040c0c7c12 */ /* 0x000fe2000f8e3cff */
[----:B-12---:R-:W-:Y:S07]  /*2710*/  @!P1 BRA `(.L_x_42) ;  /* 0x0000005800209947 */ /* 0x006fee0003800000 */
.L_x_141:
[C---:B------:R-:W-:Y:S01]  /*2720*/  LEA R4, R11.reuse, UR37, 0x4 ;  /* 0x000000250b047c11 */ /* 0x040fe2000f8e20ff */
[----:B-1----:R-:W-:Y:S01]  /*2730*/  VIADD R0, R0, 0x90 ;  /* 0x0000009000007836 */ /* 0x002fe20000000000 */
[----:B------:R-:W-:Y:S01]  /*2740*/  SEL R8, R8, RZ, P0 ;  /* 0x000000ff08087207 */ /* 0x000fe20000000000 */
[----:B------:R-:W-:-:S03]  /*2750*/  VIADD R11, R11, 0x1 ;  /* 0x000000010b0b7836 */ /* 0x000fc60000000000 */
[----:B------:R-:W1:Y:S01]  /*2760*/  LDS.128 R4, [R4+0x110] ;  /* 0x0001100004047984 */ /* 0x000e620000000c00 */
[----:B------:R-:W-:Y:S02]  /*2770*/  PRMT R0, RZ, 0x654, R0 ;  /* 0x00000654ff007816 */ /* 0x000fe40000000000 */
[C---:B------:R-:W-:Y:S01]  /*2780*/  ISETP.NE.AND P1, PT, R11.reuse, 0x2, PT ;  /* 0x000000020b00780c */ /* 0x040fe20003f25270 */
[----:B------:R-:W-:Y:S01]  /*2790*/  @!PT LDS RZ, [RZ] ;  /* 0x00000000fffff984 */ /* 0x000fe20000000800 */
[----:B------:R-:W-:Y:S01]  /*27a0*/  @!PT LDS RZ, [RZ] ;  /* 0x00000000fffff984 */ /* 0x000fe20000000800 */
[----:B------:R-:W-:Y:S01]  /*27b0*/  @!PT LDS RZ, [RZ] ;  /* 0x00000000fffff984 */ /* 0x000fe20000000800 */
[----:B------:R-:W-:Y:S01]  /*27c0*/  @!PT LDS RZ, [RZ] ;  /* 0x00000000fffff984 */ /* 0x000fe20000000800 */
[----:B------:R2:W-:Y:S06]  /*27d0*/  MEMBAR.ALL.CTA ;  /* 0x0000000000007992 */ /* 0x0005ec0000008000 */
[----:B--2---:R-:W2:Y:S01]  /*27e0*/  FENCE.VIEW.ASYNC.S ;  /* 0x00000000000073c6 */ /* 0x004ea20000000000 */
[----:B------:R-:W-:Y:S01]  /*27f0*/  SEL R11, R11, RZ, P1 ;  /* 0x000000ff0b0b7207 */ /* 0x000fe20000800000 */
[----:B--2---:R2:W-:Y:S01]  /*2800*/  SYNCS.ARRIVE.TRANS64.RED.A1T0 RZ, [R0+URZ], RZ ;  /* 0x000000ff00ff79a7 */ /* 0x0045e200081004ff */
[----:B-1----:R-:W-:-:S02]  /*2810*/  LOP3.LUT P3, RZ, R6, 0x1, RZ, 0xc0, !PT ;  /* 0x0000000106ff7812 */ /* 0x002fc4000786c0ff */
[----:B------:R-:W-:-:S04]  /*2820*/  SEL R5, RZ, 0x1, P1 ;  /* 0x00000001ff057807 */ /* 0x000fc80000800000 */
[----:B------:R-:W-:Y:S02]  /*2830*/  LOP3.LUT R10, R10, R5, RZ, 0x3c, !PT ;  /* 0x000000050a0a7212 */ /* 0x000fe400078e3cff */
[----:B--2---:R-:W-:-:S04]  /*2840*/  SEL R0, RZ, 0x1, P0 ;  /* 0x00000001ff007807 */ /* 0x004fc80000000000 */
[----:B------:R-:W-:Y:S01]  /*2850*/  LOP3.LUT R9, R9, R0, RZ, 0x3c, !PT ;  /* 0x0000000009097212 */ /* 0x000fe200078e3cff */
[----:B------:R-:W-:Y:S06]  /*2860*/  @P3 BRA `(.L_x_43) ;  /* 0xfffffffc002c3947 */ /* 0x000fec000383ffff */
[----:B------:R-:W-:Y:S01]  /*2870*/  ULEA UR5, UR6, UR37, 0x3 ;  /* 0x0000002506057291 */ /* 0x000fe2000f8e18ff */
[----:B------:R-:W-:-:S08]  /*2880*/  SHF.L.U32 R3, R12, 0x1f, RZ ;  /* 0x0000001f0c037819 */ /* 0x000fd000000006ff */
[----:B------:R-:W1:Y:S02]  /*2890*/  SYNCS.PHASECHK.TRANS64 P0, [UR5+0x90], R3 ;  /* 0x00009003ff0075a7 */ /* 0x000e640008001005 */
[----:B-1----:R-:W-:Y:S05]  /*28a0*/  @P0 BRA `(.L_x_44) ;  /* 0x0000000000080947 */ /* 0x002fea0003800000 */
[----:B------:R-:W1:Y:S02]  /*28b0*/  SYNCS.PHASECHK.TRANS64.TRYWAIT P0, [UR5+0x90], R3 ;  /* 0x00009003ff0075a7 */ /* 0x000e640008001105 */
[----:B-1----:R-:W-:Y:S05]  /*28c0*/  @!P0 BRA `(.L_x_45) ;  /* 0x0000005400c88947 */ /* 0x002fea0003800000 */
.L_x_44:
[----:B------:R-:W-:-:S04]  /*28d0*/  UIADD3 UR4, UPT, UPT, UR6, 0x1, URZ ;  /* 0x0000000106047890 */ /* 0x000fc8000fffe0ff */
[----:B------:R-:W-:-:S04]  /*28e0*/  UISETP.NE.AND UP0, UPT, UR4, 0x2, UPT ;  /* 0x000000020400788c */ /* 0x000fc8000bf05270 */
[----:B------:R-:W-:Y:S02]  /*28f0*/  USEL UR7, URZ, 0x1, UP0 ;  /* 0x00000001ff077887 */ /* 0x000fe40008000000 */
[----:B------:R-:W-:-:S04]  /*2900*/  USEL UR4, UR4, URZ, UP0 ;  /* 0x000000ff04047287 */ /* 0x000fc80008000000 */
[----:B------:R-:W-:Y:S01]  /*2910*/  ULEA UR4, UR4, UR37, 0x3 ;  /* 0x0000002504047291 */ /* 0x000fe2000f8e18ff */
[----:B-1----:R-:W-:-:S04]  /*2920*/  LOP3.LUT R3, R12, UR7, RZ, 0x3c, !PT ;  /* 0x000000070c037c12 */ /* 0x002fc8000f8e3cff */
[----:B------:R-:W-:-:S04]  /*2930*/  SHF.L.U32 R0, R3, 0x1f, RZ ;  /* 0x0000001f03007819 */ /* 0x000fc800000006ff */
[----:B------:R-:W1:Y:S02]  /*2940*/  SYNCS.PHASECHK.TRANS64 P0, [UR4+0x90], R0 ;  /* 0x00009000ff0075a7 */ /* 0x000e640008001004 */
[----:B-1----:R-:W-:Y:S05]  /*2950*/  @P0 EXIT ;  /* 0x000000000000094d */ /* 0x002fea0003800000 */
[----:B------:R-:W-:Y:S02]  /*2960*/  SHF.L.U32 R3, R3, 0x1f, RZ ;  /* 0x0000001f03037819 */ /* 0x000fe400000006ff */
[----:B------:R-:W-:-:S07]  /*2970*/  MOV R0, UR4 ;  /* 0x0000000400007c02 */ /* 0x000fce0008000f00 */
.L_x_46:
[----:B-1----:R1:W2:Y:S02]  /*2980*/  SYNCS.PHASECHK.TRANS64.TRYWAIT P0, [R0+URZ+0x90], R3 ;  /* 0x00009003000075a7 */ /* 0x0022a400080011ff */
[----:B--2---:R-:W-:Y:S05]  /*2990*/  @!P0 NANOSLEEP.SYNCS 0x989680 ;  /* 0x009896800000895d */ /* 0x004fea0003900000 */
[----:B------:R-:W2:Y:S02]  /*29a0*/  @!P0 SYNCS.PHASECHK.TRANS64 P0, [R0+URZ+0x90], R3 ;  /* 0x00009003000085a7 */ /* 0x000ea400080010ff */
[----:B--2---:R-:W-:Y:S05]  /*29b0*/  @P0 EXIT ;  /* 0x000000000000094d */ /* 0x004fea0003800000 */
[----:B------:R-:W-:Y:S05]  /*29c0*/  BRA `(.L_x_46) ;  /* 0xfffffffc00ec7947 */ /* 0x000fea000383ffff */
.L_x_39:
[----:B------:R-:W-:-:S09]  /*29d0*/  UISETP.NE.AND UP1, UPT, UR8, URZ, UPT ;  /* 0x000000ff0800728c */ /* 0x000fd2000bf25270 */
[----:B------:R-:W-:Y:S05]  /*29e0*/  BRA.U UP1, `(.L_x_47) ;  /* 0x0000000d01947547 */ /* 0x000fea000b800000 */
[----:B------:R-:W-:Y:S01]  /*29f0*/  UMOV UR4, 0x40 ;  /* 0x0000004000047882 */ /* 0x000fe20000000000 */
[----:B------:R-:W-:Y:S01]  /*2a00*/  NOP ;  /* 0x0000000000007918 */ /* 0x000fe20000000000 */
[----:B------:R-:W-:Y:S01]  /*2a10*/  ULEA UR4, UR37, UR4, 0x18 ;  /* 0x0000000425047291 */ /* 0x000fe2000f8ec0ff */
[----:B------:R-:W-:Y:S02]  /*2a20*/  UMOV UR5, 0x400 ;  /* 0x0000040000057882 */ /* 0x000fe40000000000 */
[----:B------:R-:W-:-:S06]  /*2a30*/  ULEA UR37, UR37, UR5, 0x18 ;  /* 0x0000000525257291 */ /* 0x000fcc000f8ec0ff */
[----:B------:R-:W1:Y:S02]  /*2a40*/  LDS.U8 R0, [UR4+0x1c] ;  /* 0x00001c04ff007984 */ /* 0x000e640008000000 */
[----:B-1----:R-:W-:-:S13]  /*2a50*/  ISETP.NE.AND P0, PT, R0, RZ, PT ;  /* 0x000000ff0000720c */ /* 0x002fda0003f05270 */
[----:B------:R-:W-:Y:S05]  /*2a60*/  @P0 BRA `(.L_x_48) ;  /* 0x0000000000580947 */ /* 0x000fea0003800000 */
[----:B------:R-:W-:-:S13]  /*2a70*/  ELECT P0, URZ, PT ;  /* 0x0000000000ff782f */ /* 0x000fda0003800000 */
[----:B------:R-:W-:Y:S05]  /*2a80*/  @!P0 BRA `(.L_x_49) ;  /* 0x0000000000608947 */ /* 0x000fea0003800000 */
[----:B------:R-:W-:Y:S01]  /*2a90*/  UMOV UR5, 0x10 ;  /* 0x0000001000057882 */ /* 0x000fe20000000000 */
[----:B------:R-:W-:Y:S01]  /*2aa0*/  HFMA2 R0, -RZ, RZ, 0, 5.9604644775390625e-08 ;  /* 0x00000001ff007431 */ /* 0x000fe200000001ff */
[----:B------:R-:W-:-:S03]  /*2ab0*/  MOV R2, 0xffff ;  /* 0x0000ffff00027802 */ /* 0x000fc60000000f00 */
[----:B------:R-:W-:Y:S04]  /*2ac0*/  DEPBAR.LE SB1, 0x36 ;  /* 0x00009d800000791a */ /* 0x000fe80000000000 */
[----:B------:R-:W1:Y:S02]  /*2ad0*/  UTCATOMSWS.FIND_AND_SET.ALIGN UP0, UR5, UR5 ;  /* 0x00000005000575e3 */ /* 0x000e640008000800 */
[----:B-1----:R-:W-:Y:S01]  /*2ae0*/  MOV R3, UR5 ;  /* 0x0000000500037c02 */ /* 0x002fe20008000f00 */
[----:B------:R-:W-:Y:S06]  /*2af0*/  BRA.U UP0, `(.L_x_50) ;  /* 0x0000000100187547 */ /* 0x000fec000b800000 */
.L_x_51:
[----:B------:R-:W-:Y:S05]  /*2b00*/  NANOSLEEP 0x64 ;  /* 0x000000640000795d */ /* 0x000fea0003800000 */
[----:B------:R-:W-:-:S05]  /*2b10*/  UMOV UR5, 0x10 ;  /* 0x0000001000057882 */ /* 0x000fca0000000000 */
[----:B------:R-:W-:Y:S04]  /*2b20*/  DEPBAR.LE SB1, 0x36 ;  /* 0x00009d800000791a */ /* 0x000fe80000000000 */
[----:B------:R-:W1:Y:S02]  /*2b30*/  UTCATOMSWS.FIND_AND_SET.ALIGN UP0, UR5, UR5 ;  /* 0x00000005000575e3 */ /* 0x000e640008000800 */
[----:B-1----:R-:W-:Y:S01]  /*2b40*/  MOV R3, UR5 ;  /* 0x0000000500037c02 */ /* 0x002fe20008000f00 */
[----:B------:R-:W-:Y:S05]  /*2b50*/  BRA.U !UP0, `(.L_x_51) ;  /* 0xfffffffd08e87547 */ /* 0x000fea000b83ffff */
.L_x_50:
[-C--:B------:R-:W-:Y:S02]  /*2b60*/  SHF.L.U32 R2, R2, R3.reuse, RZ ;  /* 0x0000000302027219 */ /* 0x080fe400000006ff */
[----:B------:R-:W-:Y:S01]  /*2b70*/  SHF.L.U32 R0, R0, R3, RZ ;  /* 0x0000000300007219 */ /* 0x000fe200000006ff */
[----:B------:R-:W-:Y:S02]  /*2b80*/  IMAD.SHL.U32 R3, R3, 0x20, RZ ;  /* 0x0000002003037824 */ /* 0x000fe400078e00ff */
[----:B------:R1:W-:Y:S04]  /*2b90*/  ATOMS.OR RZ, [UR4+0x14], R2 ;  /* 0x00001402ffff798c */ /* 0x0003e8000b000004 */
[----:B------:R1:W-:Y:S04]  /*2ba0*/  ATOMS.OR RZ, [UR4+0x18], R0 ;  /* 0x00001800ffff798c */ /* 0x0003e8000b000004 */
[----:B------:R1:W-:Y:S01]  /*2bb0*/  STS [UR37+0x130], R3 ;  /* 0x00013003ff007988 */ /* 0x0003e20008000825 */
[----:B------:R-:W-:Y:S05]  /*2bc0*/  BRA `(.L_x_49) ;  /* 0x0000000000107947 */ /* 0x000fea0003800000 */
.L_x_48:
[----:B------:R-:W-:Y:S02]  /*2bd0*/  MOV R0, 0xffffffff ;  /* 0xffffffff00007802 */ /* 0x000fe40000000f00 */
[----:B------:R-:W-:-:S03]  /*2be0*/  MOV R2, 0x2c10 ;  /* 0x00002c1000027802 */ /* 0x000fc60000000f00 */
[----:B------:R1:W-:Y:S04]  /*2bf0*/  STS [UR37+0x130], R0 ;  /* 0x00013000ff007988 */ /* 0x0003e80008000825 */
[----:B-1-3-5:R-:W-:Y:S05]  /*2c00*/  CALL.REL.NOINC `($__internal_1_$__cuda_sm10x_tcgen05_guardrail_trap_phase_invalid_during_alloc) ;  /* 0x0000005c00107944 */ /* 0x02afea0003c00000 */
.L_x_49:
[----:B------:R-:W-:Y:S05]  /*2c10*/  WARPSYNC.ALL ;  /* 0x0000000000007948 */ /* 0x000fea0003800000 */
[----:B------:R-:W2:Y:S01]  /*2c20*/  S2UR UR6, SR_CgaCtaId ;  /* 0x00000000000679c3 */ /* 0x000ea20000008800 */
[----:B------:R-:W-:Y:S01]  /*2c30*/  UMOV UR4, 0x400 ;  /* 0x0000040000047882 */ /* 0x000fe20000000000 */
[----:B------:R-:W-:-:S06]  /*2c40*/  NOP ;  /* 0x0000000000007918 */ /* 0x000fcc0000000000 */
[----:B------:R-:W-:Y:S06]  /*2c50*/  BAR.ARV 0x6, 0xa0 ;  /* 0x0182800000007b1d */ /* 0x000fec0000002000 */
[----:B------:R-:W4:Y:S01]  /*2c60*/  LDCU UR7, c[0x0][0x38c] ;  /* 0x00007180ff0777ac */ /* 0x000f220008000800 */
[----:B------:R-:W-:Y:S01]  /*2c70*/  IMAD.MOV.U32 R11, RZ, RZ, 0x1 ;  /* 0x00000001ff0b7424 */ /* 0x000fe200078e00ff */
[----:B------:R-:W-:Y:S01]  /*2c80*/  CS2R R8, SRZ ;  /* 0x0000000000087805 */ /* 0x000fe2000001ff00 */
[----:B------:R-:W-:Y:S01]  /*2c90*/  IMAD.MOV.U32 R10, RZ, RZ, RZ ;  /* 0x000000ffff0a7224 */ /* 0x000fe200078e00ff */
[----:B------:R-:W-:Y:S01]  /*2ca0*/  UMOV UR18, URZ ;  /* 0x000000ff00127c82 */ /* 0x000fe20008000000 */
[----:B------:R-:W-:Y:S01]  /*2cb0*/  UMOV UR17, URZ ;  /* 0x000000ff00117c82 */ /* 0x000fe20008000000 */
[----:B------:R-:W-:Y:S01]  /*2cc0*/  UMOV UR22, 0x0 ;  /* 0x0000000000167882 */ /* 0x000fe20000000000 */
[----:B------:R-:W-:Y:S01]  /*2cd0*/  UMOV UR23, 0x4200010 ;  /* 0x0420001000177882 */ /* 0x000fe20000000000 */
[----:B------:R-:W-:Y:S01]  /*2ce0*/  UMOV UR20, 0x0 ;  /* 0x0000000000147882 */ /* 0x000fe20000000000 */
[----:B------:R-:W-:Y:S01]  /*2cf0*/  UMOV UR21, 0x4200010 ;  /* 0x0420001000157882 */ /* 0x000fe20000000000 */
[----:B--2---:R-:W-:Y:S01]  /*2d00*/  ULEA UR6, UR6, UR4, 0x18 ;  /* 0x0000000406067291 */ /* 0x004fe2000f8ec0ff */
[----:B------:R-:W2:Y:S03]  /*2d10*/  LDCU UR4, c[0x0][0x38c] ;  /* 0x00007180ff0477ac */ /* 0x000ea60008000800 */
[----:B------:R-:W-:-:S02]  /*2d20*/  UIADD3 UR11, UPT, UPT, UR6, 0x4400, URZ ;  /* 0x00004400060b7890 */ /* 0x000fc4000fffe0ff */
[----:B----4-:R-:W-:-:S03]  /*2d30*/  UIADD3 UR7, UPT, UPT, UR7, 0x1f, URZ ;  /* 0x0000001f07077890 */ /* 0x010fc6000fffe0ff */
[----:B-1----:R-:W1:Y:S01]  /*2d40*/  LDS R0, [UR6+0x130] ;  /* 0x00013006ff007984 */ /* 0x002e620008000800 */
[----:B------:R-:W-:Y:S02]  /*2d50*/  UIADD3 UR12, UPT, UPT, UR6, 0x7400, URZ ;  /* 0x00007400060c7890 */ /* 0x000fe4000fffe0ff */
[----:B------:R-:W-:Y:S02]  /*2d60*/  USHF.R.S32.HI UR5, URZ, 0x1f, UR7 ;  /* 0x0000001fff057899 */ /* 0x000fe40008011407 */
[----:B------:R-:W-:Y:S02]  /*2d70*/  USHF.R.U32.HI UR11, URZ, 0x4, UR11 ;  /* 0x00000004ff0b7899 */ /* 0x000fe4000801160b */
[----:B------:R-:W-:Y:S02]  /*2d80*/  ULEA.HI UR5, UR5, UR7, URZ, 0x5 ;  /* 0x0000000705057291 */ /* 0x000fe4000f8f28ff */
[----:B------:R-:W-:Y:S02]  /*2d90*/  USHF.R.U32.HI UR12, URZ, 0x4, UR12 ;  /* 0x00000004ff0c7899 */ /* 0x000fe4000801160c */
[----:B------:R-:W-:-:S02]  /*2da0*/  USHF.R.S32.HI UR5, URZ, 0x5, UR5 ;  /* 0x00000005ff057899 */ /* 0x000fc40008011405 */
[----:B------:R-:W-:Y:S02]  /*2db0*/  ULOP3.LUT UR11, UR11, 0x3fff, URZ, 0xc0, !UPT ;  /* 0x00003fff0b0b7892 */ /* 0x000fe4000f8ec0ff */
[----:B------:R-:W-:Y:S02]  /*2dc0*/  UISETP.LT.AND UP0, UPT, UR5, 0x1, UPT ;  /* 0x000000010500788c */ /* 0x000fe4000bf01270 */
[----:B------:R-:W-:Y:S02]  /*2dd0*/  ULOP3.LUT UR12, UR12, 0x3fff, URZ, 0xc0, !UPT ;  /* 0x00003fff0c0c7892 */ /* 0x000fe4000f8ec0ff */
[----:B------:R-:W-:Y:S02]  /*2de0*/  USEL UR10, UR5, 0x1, !UP0 ;  /* 0x00000001050a7887 */ /* 0x000fe4000c000000 */
[----:B------:R-:W-:Y:S02]  /*2df0*/  ULOP3.LUT UR11, UR11, 0x10000, URZ, 0xfc, !UPT ;  /* 0x000100000b0b7892 */ /* 0x000fe4000f8efcff */
[----:B------:R-:W-:-:S02]  /*2e00*/  ULOP3.LUT UR12, UR12, 0x10000, URZ, 0xfc, !UPT ;  /* 0x000100000c0c7892 */ /* 0x000fc4000f8efcff */
[----:B------:R-:W-:Y:S02]  /*2e10*/  UIADD3 UR10, UPT, UPT, -UR10, URZ, URZ ;  /* 0x000000ff0a0a7290 */ /* 0x000fe4000fffe1ff */
[----:B--2---:R-:W-:Y:S01]  /*2e20*/  UISETP.GE.AND UP3, UPT, UR4, 0x1, UPT ;  /* 0x000000010400788c */ /* 0x004fe2000bf66270 */
[----:B-1----:R-:W-:-:S15]  /*2e30*/  R2UR UR19, R0 ;  /* 0x00000000001372ca */ /* 0x002fde00000e0000 */
.L_x_58:
[----:B------:R-:W-:Y:S02]  /*2e40*/  LEA R0, R10, UR6, 0x3 ;  /* 0x000000060a007c11 */ /* 0x000fe4000f8e18ff */
[----:B------:R-:W-:Y:S02]  /*2e50*/  SHF.L.U32 R5, R9, 0x1f, RZ ;  /* 0x0000001f09057819 */ /* 0x000fe400000006ff */
[----:B------:R-:W-:Y:S01]  /*2e60*/  PLOP3.LUT P0, PT, PT, PT, UP3, 0x80, 0x8 ;  /* 0x000000000008781c */ /* 0x000fe20003f0f038 */
[----:B------:R-:W-:Y:S01]  /*2e70*/  VIADD R3, R0, 0x90 ;  /* 0x0000009000037836 */ /* 0x000fe20000000000 */
[----:B-1----:R-:W1:Y:S02]  /*2e80*/  SYNCS.PHASECHK.TRANS64.TRYWAIT P1, [R0+URZ+0x80], R5 ;  /* 0x00008005000075a7 */ /* 0x002e6400080211ff */
[----:B-1--4-:R-:W-:Y:S09]  /*2e90*/  @!P1 BRA `(.L_x_52) ;  /* 0x00000050006c9947 */ /* 0x012ff20003800000 */
.L_x_143:
[----:B------:R-:W-:Y:S01]  /*2ea0*/  LEA R4, R10, UR6, 0x4 ;  /* 0x000000060a047c11 */ /* 0x000fe2000f8e20ff */
[----:B------:R-:W-:Y:S01]  /*2eb0*/  @UP3 ULEA UR4, UR17, UR6, 0x3 ;  /* 0x0000000611043291 */ /* 0x000fe2000f8e18ff */
[----:B------:R-:W-:Y:S01]  /*2ec0*/  PLOP3.LUT P2, PT, PT, PT, PT, 0x80, 0x8 ;  /* 0x000000000008781c */ /* 0x000fe20003f4f070 */
[----:B------:R-:W-:Y:S01]  /*2ed0*/  ULEA UR8, UR18, UR6, 0x3 ;  /* 0x0000000612087291 */ /* 0x000fe2000f8e18ff */
[----:B------:R-:W-:Y:S02]  /*2ee0*/  PRMT R3, RZ, 0x654, R3 ;  /* 0x00000654ff037816 */ /* 0x000fe40000000003 */
[----:B-1----:R-:W1:Y:S01]  /*2ef0*/  LDS.128 R4, [R4+0x110] ;  /* 0x0001100004047984 */ /* 0x002e620000000c00 */
[----:B------:R-:W-:Y:S02]  /*2f00*/  @P0 SHF.L.U32 R2, R8, 0x1f, RZ ;  /* 0x0000001f08020819 */ /* 0x000fe400000006ff */
[----:B------:R-:W-:Y:S01]  /*2f10*/  SHF.L.U32 R0, R11, 0x1f, RZ ;  /* 0x0000001f0b007819 */ /* 0x000fe200000006ff */
[----:B------:R-:W-:Y:S01]  /*2f20*/  @!PT LDS RZ, [RZ] ;  /* 0x00000000fffff984 */ /* 0x000fe20000000800 */
[----:B------:R-:W-:Y:S01]  /*2f30*/  @!PT LDS RZ, [RZ] ;  /* 0x00000000fffff984 */ /* 0x000fe20000000800 */
[----:B------:R-:W-:Y:S01]  /*2f40*/  @!PT LDS RZ, [RZ] ;  /* 0x00000000fffff984 */ /* 0x000fe20000000800 */
[----:B------:R-:W-:Y:S01]  /*2f50*/  @!PT LDS RZ, [RZ] ;  /* 0x00000000fffff984 */ /* 0x000fe20000000800 */
[----:B------:R2:W-:Y:S06]  /*2f60*/  MEMBAR.ALL.CTA ;  /* 0x0000000000007992 */ /* 0x0005ec0000008000 */
[----:B--2---:R-:W2:Y:S02]  /*2f70*/  FENCE.VIEW.ASYNC.S ;  /* 0x00000000000073c6 */ /* 0x004ea40000000000 */
[----:B--2---:R2:W-:Y:S01]  /*2f80*/  SYNCS.ARRIVE.TRANS64.RED.A1T0 RZ, [R3+URZ], RZ ;  /* 0x000000ff03ff79a7 */ /* 0x0045e200081004ff */
[----:B------:R2:W4:Y:S01]  /*2f90*/  @P0 SYNCS.PHASECHK.TRANS64.TRYWAIT P2, [UR4], R2 ;  /* 0x00000002ff0005a7 */ /* 0x0005220008041104 */
[----:B------:R-:W-:Y:S01]  /*2fa0*/  ULEA.HI UR4, UR18, UR18, URZ, 0x1 ;  /* 0x0000001212047291 */ /* 0x000fe2000f8f08ff */
[----:B-1----:R-:W-:-:S03]  /*2fb0*/  LOP3.LUT P1, RZ, R6, 0x1, RZ, 0xc0, !PT ;  /* 0x0000000106ff7812 */ /* 0x002fc6000782c0ff */
[----:B------:R-:W-:Y:S02]  /*2fc0*/  USHF.L.U32 UR9, UR4, 0x6, URZ ;  /* 0x0000000604097899 */ /* 0x000fe400080006ff */
[----:B------:R-:W-:Y:S02]  /*2fd0*/  ULOP3.LUT UR4, UR4, 0xffe, URZ, 0xc0, !UPT ;  /* 0x00000ffe04047892 */ /* 0x000fe4000f8ec0ff */
[----:B------:R-:W-:Y:S02]  /*2fe0*/  ULOP3.LUT UR9, UR9, 0xffffff80, URZ, 0xc0, !UPT ;  /* 0xffffff8009097892 */ /* 0x000fe4000f8ec0ff */
[----:B------:R-:W-:Y:S02]  /*2ff0*/  UIADD3 UR4, UPT, UPT, -UR4, UR18, URZ ;  /* 0x0000001204047290 */ /* 0x000fe4000fffe1ff */
[----:B------:R-:W-:Y:S01]  /*3000*/  UIADD3 UR9, UPT, UPT, UR19, UR9, URZ ;  /* 0x0000000913097290 */ /* 0x000fe2000fffe0ff */
[----:B------:R-:W1:Y:S03]  /*3010*/  SYNCS.PHASECHK.TRANS64.TRYWAIT P0, [UR8+0xc0], R0 ;  /* 0x0000c000ff0075a7 */ /* 0x000e660008001108 */
[----:B------:R-:W-:Y:S01]  /*3020*/  ULEA UR9, UR4, UR9, 0x14 ;  /* 0x0000000904097291 */ /* 0x000fe2000f8ea0ff */
[----:B-12-4-:R-:W-:Y:S11]  /*3030*/  @!P0 BRA `(.L_x_53) ;  /* 0x0000005000188947 */ /* 0x016ff60003800000 */
.L_x_145:
[----:B------:R-:W-:Y:S01]  /*3040*/  IADD3 R10, PT, PT, R10, 0x1, RZ ;  /* 0x000000010a0a7810 */ /* 0x000fe20007ffe0ff */
[----:B------:R-:W-:Y:S06]  /*3050*/  BRA.U !UP3, `(.L_x_54) ;  /* 0x000000010b987547 */ /* 0x000fec000b800000 */
[----:B------:R-:W-:Y:S01]  /*3060*/  UPLOP3.LUT UP4, UPT, UPT, UPT, UPT, 0x40, 0x4 ;  /* 0x000000000004789c */ /* 0x000fe20003f8e870 */
[----:B------:R-:W-:Y:S01]  /*3070*/  UMOV UR16, UR10 ;  /* 0x0000000a00107c82 */ /* 0x000fe20008000000 */
[----:B------:R-:W-:Y:S01]  /*3080*/  UMOV UR15, UR5 ;  /* 0x00000005000f7c82 */ /* 0x000fe20008000000 */
[----:B------:R-:W-:-:S08]  /*3090*/  UMOV UR14, UR17 ;  /* 0x00000011000e7c82 */ /* 0x000fd00008000000 */
.L_x_57:
[----:B------:R-:W-:Y:S02]  /*30a0*/  UIADD3 UR16, UPT, UPT, UR16, 0x1, URZ ;  /* 0x0000000110107890 */ /* 0x000fe4000fffe0ff */
[----:B--2---:R-:W-:Y:S02]  /*30b0*/  ULEA UR7, UR14, UR6, 0x3 ;  /* 0x000000060e077291 */ /* 0x004fe4000f8e18ff */
[----:B------:R-:W-:Y:S01]  /*30c0*/  UISETP.NE.AND UP0, UPT, UR16, URZ, UPT ;  /* 0x000000ff1000728c */ /* 0x000fe2000bf05270 */
[----:B----4-:R-:W-:Y:S10]  /*30d0*/  @P2 BRA `(.L_x_55) ;  /* 0x00000000000c2947 */ /* 0x010ff40003800000 */
[----:B-1----:R-:W-:Y:S04]  /*30e0*/  SHF.L.U32 R3, R8, 0x1f, RZ ;  /* 0x0000001f08037819 */ /* 0x002fe800000006ff */
[----:B------:R-:W1:Y:S02]  /*30f0*/  SYNCS.PHASECHK.TRANS64.TRYWAIT P0, [UR7], R3 ;  /* 0x00000003ff0075a7 */ /* 0x000e640008001107 */
[----:B-1----:R-:W-:Y:S05]  /*3100*/  @!P0 BRA `(.L_x_56) ;  /* 0x0000004c00fc8947 */ /* 0x002fea0003800000 */
.L_x_55:
[----:B------:R-:W-:Y:S01]  /*3110*/  UISETP.NE.AND UP1, UPT, UR15, 0x1, UPT ;  /* 0x000000010f00788c */ /* 0x000fe2000bf25270 */
[----:B------:R-:W-:Y:S01]  /*3120*/  PLOP3.LUT P2, PT, PT, PT, PT, 0x80, 0x8 ;  /* 0x000000000008781c */ /* 0x000fe20003f4f070 */
[----:B------:R-:W-:Y:S02]  /*3130*/  UIADD3 UR17, UPT, UPT, UR14, 0x1, URZ ;  /* 0x000000010e117890 */ /* 0x000fe4000fffe0ff */
[----:B------:R-:W-:Y:S02]  /*3140*/  ULEA UR24, UR14, UR12, 0x9 ;  /* 0x0000000c0e187291 */ /* 0x000fe4000f8e48ff */
[----:B------:R-:W-:Y:S01]  /*3150*/  UISETP.NE.AND UP2, UPT, UR17, 0x3, UPT ;  /* 0x000000031100788c */ /* 0x000fe2000bf45270 */
[----:B------:R-:W-:Y:S01]  /*3160*/  PLOP3.LUT P0, PT, PT, PT, UP1, 0x80, 0x8 ;  /* 0x000000000008781c */ /* 0x000fe20003f0f018 */
[----:B------:R-:W-:Y:S02]  /*3170*/  ULEA UR26, UR14, UR11, 0x8 ;  /* 0x0000000b0e1a7291 */ /* 0x000fe4000f8e40ff */
[----:B------:R-:W-:Y:S02]  /*3180*/  USEL UR13, URZ, 0x1, UP2 ;  /* 0x00000001ff0d7887 */ /* 0x000fe40009000000 */
[----:B------:R-:W-:Y:S02]  /*3190*/  USEL UR17, UR17, URZ, UP2 ;  /* 0x000000ff11117287 */ /* 0x000fe40009000000 */
[----:B------:R-:W-:Y:S02]  /*31a0*/  UIADD3 UR30, UPT, UPT, UR24, 0x2, URZ ;  /* 0x00000002181e7890 */ /* 0x000fe4000fffe0ff */
[----:B------:R-:W-:Y:S01]  /*31b0*/  @UP1 ULEA UR4, UR17, UR6, 0x3 ;  /* 0x0000000611041291 */ /* 0x000fe2000f8e18ff */
[----:B------:R-:W-:Y:S01]  /*31c0*/  LOP3.LUT R8, R8, UR13, RZ, 0x3c, !PT ;  /* 0x0000000d08087c12 */ /* 0x000fe2000f8e3cff */
[----:B------:R-:W-:Y:S02]  /*31d0*/  UIADD3 UR28, UPT, UPT, UR26, 0x2, URZ ;  /* 0x000000021a1c7890 */ /* 0x000fe4000fffe0ff */
[----:B------:R-:W-:Y:S01]  /*31e0*/  UIADD3 UR7, UPT, UPT, UR7, 0x18, URZ ;  /* 0x0000001807077890 */ /* 0x000fe2000fffe0ff */
[----:B-1----:R-:W-:Y:S01]  /*31f0*/  @P0 SHF.L.U32 R0, R8, 0x1f, RZ ;  /* 0x0000001f08000819 */ /* 0x002fe200000006ff */
[----:B------:R-:W-:Y:S01]  /*3200*/  UMOV UR25, 0x80004020 ;  /* 0x8000402000197882 */ /* 0x000fe20000000000 */
[----:B------:R-:W-:Y:S01]  /*3210*/  UMOV UR27, 0x80004020 ;  /* 0x80004020001b7882 */ /* 0x000fe20000000000 */
[----:B------:R-:W-:Y:S01]  /*3220*/  UMOV UR31, 0x80004020 ;  /* 0x80004020001f7882 */ /* 0x000fe20000000000 */
[----:B------:R2:W4:Y:S01]  /*3230*/  @P0 SYNCS.PHASECHK.TRANS64.TRYWAIT P2, [UR4], R0 ;  /* 0x00000000ff0005a7 */ /* 0x0005220008041104 */
[----:B------:R-:W-:Y:S01]  /*3240*/  UIADD3 UR15, UPT, UPT, UR15, -0x1, URZ ;  /* 0xffffffff0f0f7890 */ /* 0x000fe2000fffe0ff */
[----:B------:R2:W-:Y:S01]  /*3250*/  UTCHMMA gdesc[UR26], gdesc[UR24], tmem[UR9], tmem[UR22], idesc[UR23], UP4 ;  /* 0x00ff16181a0075ea */ /* 0x0005e2000a000009 */
[----:B------:R-:W-:Y:S01]  /*3260*/  UPLOP3.LUT UP4, UPT, UPT, UPT, UPT, 0x80, 0x8 ;  /* 0x000000000008789c */ /* 0x000fe20003f8f070 */
[----:B------:R-:W-:Y:S01]  /*3270*/  UMOV UR29, 0x80004020 ;  /* 0x80004020001d7882 */ /* 0x000fe20000000000 */
[----:B------:R-:W-:Y:S01]  /*3280*/  UMOV UR14, UR17 ;  /* 0x00000011000e7c82 */ /* 0x000fe20008000000 */
[----:B------:R2:W-:Y:S01]  /*3290*/  UTCHMMA gdesc[UR28], gdesc[UR30], tmem[UR9], tmem[UR20], idesc[UR21], UPT ;  /* 0x00ff141e1c0075ea */ /* 0x0005e2000b800009 */
[----:B------:R2:W-:Y:S01]  /*32a0*/  UTCBAR [UR7], URZ ;  /* 0x000000ff070073e9 */ /* 0x0005e200080000ff */
[----:B------:R-:W-:Y:S06]  /*32b0*/  BRA.U UP0, `(.L_x_57) ;  /* 0xfffffffd00787547 */ /* 0x000fec000b83ffff */
.L_x_54:
[----:B------:R-:W-:Y:S01]  /*32c0*/  UIADD3 UR18, UPT, UPT, UR18, 0x1, URZ ;  /* 0x0000000112127890 */ /* 0x000fe2000fffe0ff */
[C---:B------:R-:W-:Y:S01]  /*32d0*/  ISETP.NE.AND P0, PT, R10.reuse, 0x2, PT ;  /* 0x000000020a00780c */ /* 0x040fe20003f05270 */
[----:B------:R-:W-:Y:S02]  /*32e0*/  UIADD3 UR8, UPT, UPT, UR8, 0xa0, URZ ;  /* 0x000000a008087890 */ /* 0x000fe4000fffe0ff */
[----:B------:R-:W-:Y:S01]  /*32f0*/  UISETP.NE.AND UP0, UPT, UR18, 0x4, UPT ;  /* 0x000000041200788c */ /* 0x000fe2000bf05270 */
[----:B-12---:R-:W-:Y:S02]  /*3300*/  SEL R0, RZ, 0x1, P0 ;  /* 0x00000001ff007807 */ /* 0x006fe40000000000 */
[----:B------:R-:W-:Y:S01]  /*3310*/  SEL R10, R10, RZ, P0 ;  /* 0x000000ff0a0a7207 */ /* 0x000fe20000000000 */
[----:B------:R-:W-:Y:S01]  /*3320*/  USEL UR4, URZ, 0x1, UP0 ;  /* 0x00000001ff047887 */ /* 0x000fe20008000000 */
[----:B------:R-:W-:Y:S01]  /*3330*/  LOP3.LUT R9, R9, R0, RZ, 0x3c, !PT ;  /* 0x0000000009097212 */ /* 0x000fe200078e3cff */
[----:B------:R-:W-:Y:S01]  /*3340*/  USEL UR18, UR18, URZ, UP0 ;  /* 0x000000ff12127287 */ /* 0x000fe20008000000 */
[----:B------:R1:W-:Y:S03]  /*3350*/  UTCBAR [UR8], URZ ;  /* 0x000000ff080073e9 */ /* 0x0003e600080000ff */
[----:B------:R-:W-:Y:S01]  /*3360*/  LOP3.LUT R11, R11, UR4, RZ, 0x3c, !PT ;  /* 0x000000040b0b7c12 */ /* 0x000fe2000f8e3cff */
[----:B------:R-:W-:Y:S07]  /*3370*/  @P1 BRA `(.L_x_58) ;  /* 0xfffffff800b01947 */ /* 0x000fee000383ffff */
[----:B------:R-:W2:Y:S01]  /*3380*/  S2UR UR4, SR_CgaCtaId ;  /* 0x00000000000479c3 */ /* 0x000ea20000008800 */
[----:B------:R-:W-:Y:S01]  /*3390*/  ELECT P0, URZ, PT ;  /* 0x0000000000ff782f */ /* 0x000fe20003800000 */
[----:B------:R-:W-:Y:S01]  /*33a0*/  IMAD.MOV.U32 R0, RZ, RZ, 0x1 ;  /* 0x00000001ff007424 */ /* 0x000fe200078e00ff */
[----:B------:R-:W-:Y:S01]  /*33b0*/  UIADD3 UR6, UPT, UPT, UR6, 0xc0, URZ ;  /* 0x000000c006067890 */ /* 0x000fe2000fffe0ff */
[----:B------:R-:W-:Y:S01]  /*33c0*/  SHF.L.U32 R3, R11, 0x1f, RZ ;  /* 0x0000001f0b037819 */ /* 0x000fe200000006ff */
[----:B------:R-:W-:-:S03]  /*33d0*/  UMOV UR5, 0x40 ;  /* 0x0000004000057882 */ /* 0x000fc60000000000 */
[----:B------:R-:W-:Y:S01]  /*33e0*/  UVIRTCOUNT.DEALLOC.SMPOOL 0x80 ;  /* 0x000000800000784c */ /* 0x000fe20000000000 */
[----:B--2---:R-:W-:Y:S02]  /*33f0*/  ULEA UR4, UR4, UR5, 0x18 ;  /* 0x0000000504047291 */ /* 0x004fe4000f8ec0ff */
[----:B------:R-:W-:-:S07]  /*3400*/  ULEA UR5, UR18, UR6, 0x3 ;  /* 0x0000000612057291 */ /* 0x000fce000f8e18ff */
[----:B------:R2:W-:Y:S02]  /*3410*/  @P0 STS.U8 [UR4+0x1c], R0 ;  /* 0x00001c00ff000988 */ /* 0x0005e40008000004 */
[----:B------:R-:W3:Y:S02]  /*3420*/  SYNCS.PHASECHK.TRANS64.TRYWAIT P0, [UR5], R3 ;  /* 0x00000003ff0075a7 */ /* 0x000ee40008001105 */
[----:B--23--:R-:W-:Y:S05]  /*3430*/  @!P0 BRA `(.L_x_59) ;  /* 0x0000004c00488947 */ /* 0x00cfea0003800000 */
.L_x_148:
[----:B------:R-:W-:-:S04]  /*3440*/  UIADD3 UR7, UPT, UPT, UR18, 0x1, URZ ;  /* 0x0000000112077890 */ /* 0x000fc8000fffe0ff */
[----:B------:R-:W-:-:S04]  /*3450*/  UISETP.NE.AND UP0, UPT, UR7, 0x4, UPT ;  /* 0x000000040700788c */ /* 0x000fc8000bf05270 */
[----:B-1----:R-:W-:Y:S02]  /*3460*/  USEL UR8, URZ, 0x1, UP0 ;  /* 0x00000001ff087887 */ /* 0x002fe40008000000 */
[----:B------:R-:W-:-:S04]  /*3470*/  USEL UR7, UR7, URZ, UP0 ;  /* 0x000000ff07077287 */ /* 0x000fc80008000000 */
[----:B------:R-:W-:Y:S01]  /*3480*/  ULEA UR5, UR7, UR6, 0x3 ;  /* 0x0000000607057291 */ /* 0x000fe2000f8e18ff */
[----:B------:R-:W-:-:S04]  /*3490*/  LOP3.LUT R2, R11, UR8, RZ, 0x3c, !PT ;  /* 0x000000080b027c12 */ /* 0x000fc8000f8e3cff */
[----:B--2---:R-:W-:-:S04]  /*34a0*/  SHF.L.U32 R3, R2, 0x1f, RZ ;  /* 0x0000001f02037819 */ /* 0x004fc800000006ff */
[----:B------:R-:W1:Y:S02]  /*34b0*/  SYNCS.PHASECHK.TRANS64.TRYWAIT P0, [UR5], R3 ;  /* 0x00000003ff0075a7 */ /* 0x000e640008001105 */
[----:B-1----:R-:W-:Y:S05]  /*34c0*/  @!P0 BRA `(.L_x_60) ;  /* 0x0000004c003c8947 */ /* 0x002fea0003800000 */
.L_x_150:
        /* <DEDUP_REMOVED lines=9> */
.L_x_152:
[----:B------:R-:W-:-:S04]  /*3560*/  UIADD3 UR7, UPT, UPT, UR7, 0x1, URZ ;  /* 0x0000000107077890 */ /* 0x000fc8000fffe0ff */
[----:B------:R-:W-:-:S04]  /*3570*/  UISETP.NE.AND UP0, UPT, UR7, 0x4, UPT ;  /* 0x000000040700788c */ /* 0x000fc8000bf05270 */
[----:B------:R-:W-:Y:S02]  /*3580*/  USEL UR5, URZ, 0x1, UP0 ;  /* 0x00000001ff057887 */ /* 0x000fe40008000000 */
[----:B------:R-:W-:-:S04]  /*3590*/  USEL UR7, UR7, URZ, UP0 ;  /* 0x000000ff07077287 */ /* 0x000fc80008000000 */
[----:B------:R-:W-:Y:S01]  /*35a0*/  ULEA UR7, UR7, UR6, 0x3 ;  /* 0x0000000607077291 */ /* 0x000fe2000f8e18ff */
[----:B-1----:R-:W-:-:S04]  /*35b0*/  LOP3.LUT R3, R2, UR5, RZ, 0x3c, !PT ;  /* 0x0000000502037c12 */ /* 0x002fc8000f8e3cff */
[----:B------:R-:W-:-:S04]  /*35c0*/  SHF.L.U32 R3, R3, 0x1f, RZ ;  /* 0x0000001f03037819 */ /* 0x000fc800000006ff */
[----:B------:R-:W1:Y:S02]  /*35d0*/  SYNCS.PHASECHK.TRANS64.TRYWAIT P0, [UR7], R3 ;  /* 0x00000003ff0075a7 */ /* 0x000e640008001107 */
[----:B-1----:R-:W-:Y:S05]  /*35e0*/  @!P0 BRA `(.L_x_62) ;  /* 0x0000004c00248947 */ /* 0x002fea0003800000 */
.L_x_154:
[----:B------:R-:W-:Y:S01]  /*35f0*/  NOP ;  /* 0x0000000000007918 */ /* 0x000fe20000000000 */
[----:B-1----:R-:W1:Y:S01]  /*3600*/  LDS R0, [UR4+0x14] ;  /* 0x00001404ff007984 */ /* 0x002e620008000800 */
[----:B------:R-:W-:Y:S01]  /*3610*/  ULOP3.LUT UR6, UR19, 0xffff, URZ, 0xc0, !UPT ;  /* 0x0000ffff13067892 */ /* 0x000fe2000f8ec0ff */
[----:B------:R-:W-:Y:S01]  /*3620*/  UMOV UR8, 0xffff ;  /* 0x0000ffff00087882 */ /* 0x000fe20000000000 */
[----:B------:R-:W-:Y:S02]  /*3630*/  UMOV UR5, 0x1 ;  /* 0x0000000100057882 */ /* 0x000fe40000000000 */
[----:B------:R-:W-:-:S04]  /*3640*/  USHF.R.U32.HI UR6, URZ, 0x5, UR6 ;  /* 0x00000005ff067899 */ /* 0x000fc80008011606 */
[----:B------:R-:W-:Y:S02]  /*3650*/  USHF.L.U32 UR8, UR8, UR6, URZ ;  /* 0x0000000608087299 */ /* 0x000fe400080006ff */
[----:B------:R-:W-:-:S04]  /*3660*/  USHF.L.U32 UR5, UR5, UR6, URZ ;  /* 0x0000000605057299 */ /* 0x000fc800080006ff */
[----:B-1----:R-:W-:-:S04]  /*3670*/  LOP3.LUT R0, R0, UR8, RZ, 0xc0, !PT ;  /* 0x0000000800007c12 */ /* 0x002fc8000f8ec0ff */
[----:B------:R-:W-:-:S13]  /*3680*/  ISETP.NE.AND P0, PT, R0, UR8, PT ;  /* 0x0000000800007c0c */ /* 0x000fda000bf05270 */
[----:B------:R-:W-:Y:S05]  /*3690*/  @P0 BRA `(.L_x_63) ;  /* 0x0000000000580947 */ /* 0x000fea0003800000 */
[----:B------:R-:W1:Y:S02]  /*36a0*/  LDS R0, [UR4+0x18] ;  /* 0x00001804ff007984 */ /* 0x000e640008000800 */
[----:B-1----:R-:W-:-:S04]  /*36b0*/  LOP3.LUT R0, R0, UR5, RZ, 0xc0, !PT ;  /* 0x0000000500007c12 */ /* 0x002fc8000f8ec0ff */
[----:B------:R-:W-:-:S13]  /*36c0*/  ISETP.NE.AND P0, PT, R0, UR5, PT ;  /* 0x0000000500007c0c */ /* 0x000fda000bf05270 */
[----:B------:R-:W-:Y:S05]  /*36d0*/  @P0 BRA `(.L_x_64) ;  /* 0x00000000003c0947 */ /* 0x000fea0003800000 */
[----:B------:R-:W1:Y:S01]  /*36e0*/  S2R R2, SR_LANEID ;  /* 0x0000000000027919 */ /* 0x000e620000000000 */
[----:B------:R-:W-:Y:S01]  /*36f0*/  ULOP3.LUT UR8, URZ, UR8, URZ, 0x33, !UPT ;  /* 0x00000008ff087292 */ /* 0x000fe2000f8e33ff */
[----:B------:R-:W-:Y:S01]  /*3700*/  LOP3.LUT R4, RZ, UR5, RZ, 0x33, !PT ;  /* 0x00000005ff047c12 */ /* 0x000fe2000f8e33ff */
[----:B------:R-:W-:Y:S02]  /*3710*/  VOTEU.ANY UR7, UPT, PT ;  /* 0x0000000000077886 */ /* 0x000fe400038e0100 */
[----:B------:R-:W-:Y:S01]  /*3720*/  UFLO.U32 UR7, UR7 ;  /* 0x00000007000772bd */ /* 0x000fe200080e0000 */
[----:B------:R-:W2:Y:S01]  /*3730*/  REDUX UR5, R4 ;  /* 0x00000000040573c4 */ /* 0x000ea20000000000 */
[----:B------:R-:W-:-:S06]  /*3740*/  IMAD.U32 R0, RZ, RZ, UR8 ;  /* 0x00000008ff007e24 */ /* 0x000fcc000f8e00ff */
[----:B------:R3:W-:Y:S01]  /*3750*/  UTCATOMSWS.AND URZ, UR8 ;  /* 0x0000000800ff79e3 */ /* 0x0007e20008000000 */
[----:B------:R-:W4:Y:S01]  /*3760*/  REDUX UR6, R0 ;  /* 0x00000000000673c4 */ /* 0x000f220000000000 */
[----:B-1----:R-:W-:Y:S01]  /*3770*/  ISETP.EQ.U32.AND P0, PT, R2, UR7, PT ;  /* 0x0000000702007c0c */ /* 0x002fe2000bf02070 */
[----:B--2---:R-:W-:Y:S01]  /*3780*/  IMAD.U32 R2, RZ, RZ, UR5 ;  /* 0x00000005ff027e24 */ /* 0x004fe2000f8e00ff */
[----:B----4-:R-:W-:-:S11]  /*3790*/  MOV R3, UR6 ;  /* 0x0000000600037c02 */ /* 0x010fd60008000f00 */
[----:B------:R3:W-:Y:S04]  /*37a0*/  @P0 ATOMS.AND RZ, [UR4+0x14], R3 ;  /* 0x00001403ffff098c */ /* 0x0007e8000a800004 */
[----:B------:R3:W-:Y:S01]  /*37b0*/  @P0 ATOMS.AND RZ, [UR4+0x18], R2 ;  /* 0x00001802ffff098c */ /* 0x0007e2000a800004 */
[----:B------:R-:W-:Y:S05]  /*37c0*/  BRA `(.L_x_65) ;  /* 0x0000000000147947 */ /* 0x000fea0003800000 */
.L_x_64:
[----:B------:R-:W-:Y:S02]  /*37d0*/  MOV R2, 0x37f0 ;  /* 0x000037f000027802 */ /* 0x000fe40000000f00 */
[----:B----45:R-:W-:Y:S05]  /*37e0*/  CALL.REL.NOINC `($__internal_0_$__cuda_sm10x_tcgen05_guardrail_trap_col_being_dealloced_not_returned_by_alloc) ;  /* 0x00000050000c7944 */ /* 0x030fea0003c00000 */
[----:B------:R-:W-:Y:S05]  /*37f0*/  BRA `(.L_x_65) ;  /* 0x0000000000087947 */ /* 0x000fea0003800000 */
.L_x_63:
[----:B------:R-:W-:Y:S02]  /*3800*/  MOV R2, 0x3820 ;  /* 0x0000382000027802 */ /* 0x000fe40000000f00 */
[----:B----45:R-:W-:Y:S05]  /*3810*/  CALL.REL.NOINC `($__internal_2_$__cuda_sm10x_tcgen05_guardrail_trap_unallocated_columns_being_dealloced) ;  /* 0x0000005000187944 */ /* 0x030fea0003c00000 */
.L_x_65:
[----:B------:R-:W-:Y:S01]  /*3820*/  NOP ;  /* 0x0000000000007918 */ /* 0x000fe20000000000 */
[----:B---3--:R-:W-:Y:S05]  /*3830*/  EXIT ;  /* 0x000000000000794d */ /* 0x008fea0003800000 */
.L_x_47:
[----:B------:R-:W-:-:S09]  /*3840*/  UISETP.NE.OR UP2, UPT, UR8, 0x3, !UP2 ;  /* 0x000000030800788c */ /* 0x000fd2000d745670 */
[----:B------:R-:W-:Y:S05]  /*3850*/  BRA.U UP2, `(.L_x_66) ;  /* 0x0000001102147547 */ /* 0x000fea000b800000 */
[----:B------:R-:W1:Y:S01]  /*3860*/  LDC R0, c[0x0][0xb30] ;  /* 0x0002cc00ff007b82 */ /* 0x000e620000000800 */
[----:B------:R-:W2:Y:S01]  /*3870*/  LDCU.64 UR8, c[0x0][0x888] ;  /* 0x00011100ff0877ac */ /* 0x000ea20008000a00 */
[----:B------:R-:W-:Y:S02]  /*3880*/  HFMA2 R25, -RZ, RZ, 0, 0 ;  /* 0x00000000ff197431 */ /* 0x000fe400000001ff */
[----:B------:R-:W-:Y:S01]  /*3890*/  IMAD.MOV.U32 R32, RZ, RZ, 0x1 ;  /* 0x00000001ff207424 */ /* 0x000fe200078e00ff */
[----:B------:R-:W-:Y:S01]  /*38a0*/  MOV R23, 0x1000 ;  /* 0x0000100000177802 */ /* 0x000fe20000000f00 */
[----:B------:R-:W4:Y:S01]  /*38b0*/  LDCU.64 UR4, c[0x0][0x890] ;  /* 0x00011200ff0477ac */ /* 0x000f220008000a00 */
[----:B------:R-:W-:Y:S01]  /*38c0*/  IMAD.MOV.U32 R27, RZ, RZ, RZ ;  /* 0x000000ffff1b7224 */ /* 0x000fe200078e00ff */
[----:B------:R-:W3:Y:S01]  /*38d0*/  LDC R19, c[0x0][0x370] ;  /* 0x0000dc00ff137b82 */ /* 0x000ee20000000800 */
[----:B------:R-:W-:Y:S01]  /*38e0*/  UMOV UR7, 0x400 ;  /* 0x0000040000077882 */ /* 0x000fe20000000000 */
[----:B------:R-:W-:-:S02]  /*38f0*/  UPLOP3.LUT UP1, UPT, UPT, UPT, UPT, 0x40, 0x4 ;  /* 0x000000000004789c */ /* 0x000fc40003f2e870 */
[----:B------:R-:W-:-:S04]  /*3900*/  ULEA UR7, UR37, UR7, 0x18 ;  /* 0x0000000725077291 */ /* 0x000fc8000f8ec0ff */
[----:B------:R-:W3:Y:S01]  /*3910*/  LDC R2, c[0x0][0xb0c] ;  /* 0x0002c300ff027b82 */ /* 0x000ee20000000800 */
[----:B------:R-:W-:Y:S02]  /*3920*/  UIADD3 UR13, UPT, UPT, UR7, 0x48, URZ ;  /* 0x00000048070d7890 */ /* 0x000fe4000fffe0ff */
[----:B--2---:R-:W-:Y:S02]  /*3930*/  UISETP.NE.U32.AND UP2, UPT, UR8, URZ, UPT ;  /* 0x000000ff0800728c */ /* 0x004fe4000bf45070 */
[----:B------:R-:W-:Y:S02]  /*3940*/  UIADD3 UR33, UPT, UPT, UR7, 0x30, URZ ;  /* 0x0000003007217890 */ /* 0x000fe4000fffe0ff */
[----:B----4-:R-:W-:Y:S01]  /*3950*/  UISETP.NE.U32.AND UP3, UPT, UR4, URZ, UPT ;  /* 0x000000ff0400728c */ /* 0x010fe2000bf65070 */
[----:B------:R-:W2:Y:S01]  /*3960*/  LDC R18, c[0x0][0xb20] ;  /* 0x0002c800ff127b82 */ /* 0x000ea20000000800 */
[----:B-1----:R-:W-:Y:S01]  /*3970*/  ISETP.NE.AND P1, PT, R0, 0x1, PT ;  /* 0x000000010000780c */ /* 0x002fe20003f25270 */
[----:B------:R-:W-:-:S02]  /*3980*/  UISETP.NE.AND.EX UP2, UPT, UR9, URZ, UPT, UP2 ;  /* 0x000000ff0900728c */ /* 0x000fc4000bf45320 */
[----:B------:R-:W-:Y:S02]  /*3990*/  UIADD3 UR25, UPT, UPT, UR7, 0x38, URZ ;  /* 0x0000003807197890 */ /* 0x000fe4000fffe0ff */
[----:B------:R-:W-:Y:S02]  /*39a0*/  UIADD3 UR17, UPT, UPT, UR7, 0x40, URZ ;  /* 0x0000004007117890 */ /* 0x000fe4000fffe0ff */
[----:B------:R-:W1:Y:S01]  /*39b0*/  LDC.64 R36, c[0x0][0x348] ;  /* 0x0000d200ff247b82 */ /* 0x000e620000000a00 */
[----:B------:R-:W-:Y:S02]  /*39c0*/  UPRMT UR13, UR37, 0x654, UR13 ;  /* 0x00000654250d7896 */ /* 0x000fe4000800000d */
[----:B------:R-:W-:-:S05]  /*39d0*/  UISETP.NE.AND.EX UP3, UPT, UR5, URZ, UPT, UP3 ;  /* 0x000000ff0500728c */ /* 0x000fca000bf65330 */
[----:B------:R-:W4:Y:S08]  /*39e0*/  LDC.64 R16, c[0x0][0xb10] ;  /* 0x0002c400ff107b82 */ /* 0x000f300000000a00 */
[----:B------:R-:W1:Y:S08]  /*39f0*/  LDC.64 R6, c[0x0][0xb18] ;  /* 0x0002c600ff067b82 */ /* 0x000e700000000a00 */
[----:B------:R-:W1:Y:S08]  /*3a00*/  LDC.64 R4, c[0x0][0xb28] ;  /* 0x0002ca00ff047b82 */ /* 0x000e700000000a00 */
[----:B--23--:R-:W1:Y:S02]  /*3a10*/  LDC R22, c[0x0][0x374] ;  /* 0x0000dd00ff167b82 */ /* 0x00ce640000000800 */
.L_x_77:
[----:B------:R-:W-:Y:S02]  /*3a20*/  LEA R0, R27, UR7, 0x3 ;  /* 0x000000071b007c11 */ /* 0x000fe4000f8e18ff */
[----:B------:R-:W-:Y:S02]  /*3a30*/  SHF.L.U32 R3, R25, 0x1f, RZ ;  /* 0x0000001f19037819 */ /* 0x000fe400000006ff */
[----:B------:R-:W-:Y:S02]  /*3a40*/  LEA R28, R27, UR7, 0x4 ;  /* 0x000000071b1c7c11 */ /* 0x000fe4000f8e20ff */
[----:B--2---:R-:W2:Y:S02]  /*3a50*/  SYNCS.PHASECHK.TRANS64.TRYWAIT P0, [R0+URZ+0x80], R3 ;  /* 0x00008003000075a7 */ /* 0x004ea400080011ff */
[----:B--2---:R-:W-:Y:S05]  /*3a60*/  @!P0 BRA `(.L_x_67) ;  /* 0x00000048001c8947 */ /* 0x004fea0003800000 */
.L_x_155:
[----:B------:R-:W-:Y:S01]  /*3a70*/  ISETP.GE.AND P0, PT, R26, 0x1, PT ;  /* 0x000000011a00780c */ /* 0x000fe20003f06270 */
[----:B------:R-:W3:Y:S01]  /*3a80*/  LDS.128 R28, [R28+0x110] ;  /* 0x000110001c1c7984 */ /* 0x000ee20000000c00 */
[----:B--2---:R-:W-:Y:S01]  /*3a90*/  VIADD R0, R0, 0x90 ;  /* 0x0000009000007836 */ /* 0x004fe20000000000 */
[----:B------:R-:W-:Y:S01]  /*3aa0*/  @!PT LDS RZ, [RZ] ;  /* 0x00000000fffff984 */ /* 0x000fe20000000800 */
[----:B------:R-:W-:Y:S01]  /*3ab0*/  @!PT LDS RZ, [RZ] ;  /* 0x00000000fffff984 */ /* 0x000fe20000000800 */
[----:B------:R-:W-:Y:S01]  /*3ac0*/  @!PT LDS RZ, [RZ] ;  /* 0x00000000fffff984 */ /* 0x000fe20000000800 */
[----:B------:R-:W-:Y:S01]  /*3ad0*/  @!PT LDS RZ, [RZ] ;  /* 0x00000000fffff984 */ /* 0x000fe20000000800 */
[----:B------:R2:W-:Y:S06]  /*3ae0*/  MEMBAR.ALL.CTA ;  /* 0x0000000000007992 */ /* 0x0005ec0000008000 */
[----:B--2---:R-:W2:Y:S01]  /*3af0*/  FENCE.VIEW.ASYNC.S ;  /* 0x00000000000073c6 */ /* 0x004ea20000000000 */
[----:B------:R-:W-:Y:S04]  /*3b00*/  PRMT R0, RZ, 0x654, R0 ;  /* 0x00000654ff007816 */ /* 0x000fe80000000000 */
[----:B--2---:R2:W-:Y:S01]  /*3b10*/  SYNCS.ARRIVE.TRANS64.RED.A1T0 RZ, [R0+URZ], RZ ;  /* 0x000000ff00ff79a7 */ /* 0x0045e200081004ff */
[----:B---3--:R-:W-:Y:S11]  /*3b20*/  LOP3.LUT P3, RZ, R30, 0x1, RZ, 0xc0, !PT ;  /* 0x000000011eff7812 */ /* 0x008ff6000786c0ff */
[----:B------:R-:W-:Y:S02]  /*3b30*/  @!UPT UIADD3 URZ, UPT, UPT, URZ, URZ, URZ ;  /* 0x000000fffffff290 */ /* 0x000fe4000fffe0ff */
[----:B------:R-:W-:Y:S02]  /*3b40*/  @P3 MOV R13, R28 ;  /* 0x0000001c000d3202 */ /* 0x000fe40000000f00 */
[----:B------:R-:W-:Y:S01]  /*3b50*/  @P3 LOP3.LUT R8, R29, 0xffff, RZ, 0xc0, !PT ;  /* 0x0000ffff1d083812 */ /* 0x000fe200078ec0ff */
[----:B--2---:R-:W-:Y:S06]  /*3b60*/  @!P0 BRA `(.L_x_68) ;  /* 0x0000000000a48947 */ /* 0x004fec0003800000 */
[----:B-1---5:R-:W-:Y:S01]  /*3b70*/  IMAD.HI.U32 R33, R22, R7, RZ ;  /* 0x0000000716217227 */ /* 0x022fe200078e00ff */
[----:B------:R-:W-:Y:S02]  /*3b80*/  ISETP.NE.AND P0, PT, R6, 0x1, PT ;  /* 0x000000010600780c */ /* 0x000fe40003f05270 */
[----:B------:R-:W-:Y:S01]  /*3b90*/  ISETP.NE.AND P2, PT, R26, 0x1, PT ;  /* 0x000000011a00780c */ /* 0x000fe20003f45270 */
[----:B----4-:R-:W-:Y:S01]  /*3ba0*/  IMAD.HI.U32 R34, R19, R16, RZ ;  /* 0x0000001013227227 */ /* 0x010fe200078e00ff */
[----:B------:R-:W-:Y:S02]  /*3bb0*/  SHF.R.U32.HI R33, RZ, R18, R33 ;  /* 0x00000012ff217219 */ /* 0x000fe40000011621 */
[----:B------:R-:W-:Y:S01]  /*3bc0*/  ISETP.NE.AND P4, PT, R2, 0x1, PT ;  /* 0x000000010200780c */ /* 0x000fe20003f85270 */
[----:B------:R-:W-:Y:S01]  /*3bd0*/  IMAD.HI.U32 R38, R13, R16, RZ ;  /* 0x000000100d267227 */ /* 0x000fe200078e00ff */
[----:B------:R-:W-:Y:S02]  /*3be0*/  SHF.R.U32.HI R34, RZ, R17, R34 ;  /* 0x00000011ff227219 */ /* 0x000fe40000011622 */
[----:B------:R-:W-:Y:S01]  /*3bf0*/  SEL R3, R22, R33, !P0 ;  /* 0x0000002116037207 */ /* 0x000fe20004000000 */
[C---:B------:R-:W-:Y:S01]  /*3c00*/  IMAD.HI.U32 R33, R8.reuse, R7, RZ ;  /* 0x0000000708217227 */ /* 0x040fe200078e00ff */
[----:B------:R-:W-:Y:S02]  /*3c10*/  SEL R11, R19, R34, !P4 ;  /* 0x00000022130b7207 */ /* 0x000fe40006000000 */
[----:B------:R-:W-:Y:S01]  /*3c20*/  SHF.R.U32.HI R38, RZ, R17, R38 ;  /* 0x00000011ff267219 */ /* 0x000fe20000011626 */
[----:B------:R-:W-:Y:S01]  /*3c30*/  IMAD.HI.U32 R40, R3, R4, RZ ;  /* 0x0000000403287227 */ /* 0x000fe200078e00ff */
[----:B------:R-:W-:Y:S03]  /*3c40*/  SHF.R.U32.HI R33, RZ, R18, R33 ;  /* 0x00000012ff217219 */ /* 0x000fe60000011621 */
[----:B------:R-:W-:Y:S01]  /*3c50*/  IMAD.HI.U32 R34, R11, R4, RZ ;  /* 0x000000040b227227 */ /* 0x000fe200078e00ff */
[----:B------:R-:W-:Y:S02]  /*3c60*/  @P2 SHF.R.U32.HI R3, RZ, R5, R40 ;  /* 0x00000005ff032219 */ /* 0x000fe40000011628 */
[----:B------:R-:W-:Y:S02]  /*3c70*/  SEL R9, R8, R33, !P0 ;  /* 0x0000002108097207 */ /* 0x000fe40004000000 */
[----:B------:R-:W-:Y:S01]  /*3c80*/  @P2 SHF.R.U32.HI R11, RZ, R5, R34 ;  /* 0x00000005ff0b2219 */ /* 0x000fe20000011622 */
[C---:B------:R-:W-:Y:S01]  /*3c90*/  IMAD R10, R26.reuse, R3, RZ ;  /* 0x000000031a0a7224 */ /* 0x040fe200078e02ff */
[----:B------:R-:W-:Y:S01]  /*3ca0*/  SEL R3, R13, R38, !P4 ;  /* 0x000000260d037207 */ /* 0x000fe20006000000 */
[C---:B------:R-:W-:Y:S03]  /*3cb0*/  IMAD.HI.U32 R14, R9.reuse, R4, RZ ;  /* 0x00000004090e7227 */ /* 0x040fe600078e00ff */
[----:B------:R-:W-:Y:S01]  /*3cc0*/  ISETP.GE.AND P0, PT, R9, R10, PT ;  /* 0x0000000a0900720c */ /* 0x000fe20003f06270 */
[C---:B------:R-:W-:Y:S01]  /*3cd0*/  IMAD R12, R26.reuse, R11, RZ ;  /* 0x0000000b1a0c7224 */ /* 0x040fe200078e02ff */
[-C--:B------:R-:W-:Y:S04]  /*3ce0*/  SHF.R.U32.HI R14, RZ, R5.reuse, R14 ;  /* 0x00000005ff0e7219 */ /* 0x080fe8000001160e */
[----:B------:R-:W-:Y:S02]  /*3cf0*/  ISETP.GE.OR P0, PT, R3, R12, P0 ;  /* 0x0000000c0300720c */ /* 0x000fe40000706670 */
[----:B------:R-:W-:Y:S05]  /*3d00*/  SEL R15, R9, R14, !P2 ;  /* 0x0000000e090f7207 */ /* 0x000fea0005000000 */
[----:B------:R-:W-:Y:S04]  /*3d10*/  IMAD.MOV R14, RZ, RZ, -R15 ;  /* 0x000000ffff0e7224 */ /* 0x000fe800078e0a0f */
[----:B------:R-:W-:Y:S02]  /*3d20*/  IMAD R14, R26, R14, R9 ;  /* 0x0000000e1a0e7224 */ /* 0x000fe400078e0209 */
[C---:B------:R-:W-:Y:S05]  /*3d30*/  @!P0 IMAD.HI.U32 R10, R3.reuse, R4, RZ ;  /* 0x00000004030a8227 */ /* 0x040fea00078e00ff */
[----:B------:R-:W-:Y:S04]  /*3d40*/  @!P0 SHF.R.U32.HI R10, RZ, R5, R10 ;  /* 0x00000005ff0a8219 */ /* 0x000fe8000001160a */
[----:B------:R-:W-:Y:S01]  /*3d50*/  @!P0 SEL R0, R3, R10, !P2 ;  /* 0x0000000a03008207 */ /* 0x000fe20005000000 */
[----:B------:R-:W-:Y:S03]  /*3d60*/  IMAD.MOV R10, RZ, RZ, -R3 ;  /* 0x000000ffff0a7224 */ /* 0x000fe600078e0a03 */
[----:B------:R-:W-:Y:S01]  /*3d70*/  @!P0 IADD3 R15, PT, PT, R15, -R0, RZ ;  /* 0x800000000f0f8210 */ /* 0x000fe20007ffe0ff */
[----:B------:R-:W-:Y:S01]  /*3d80*/  @!P0 IMAD R0, R11, R14, R0 ;  /* 0x0000000e0b008224 */ /* 0x000fe200078e0200 */
[----:B------:R-:W-:Y:S01]  /*3d90*/  IADD3 R11, PT, PT, -R9, RZ, RZ ;  /* 0x000000ff090b7210 */ /* 0x000fe20007ffe1ff */
[----:B------:R-:W-:Y:S02]  /*3da0*/  IMAD R13, R2, R10, R13 ;  /* 0x0000000a020d7224 */ /* 0x000fe400078e020d */
[----:B------:R-:W-:Y:S02]  /*3db0*/  @!P0 IMAD R9, R15, R26, R3 ;  /* 0x0000001a0f098224 */ /* 0x000fe400078e0203 */
[----:B------:R-:W-:Y:S02]  /*3dc0*/  @!P0 IMAD.MOV.U32 R3, RZ, RZ, R0 ;  /* 0x000000ffff038224 */ /* 0x000fe400078e0000 */
[----:B------:R-:W-:Y:S02]  /*3dd0*/  IMAD R8, R6, R11, R8 ;  /* 0x0000000b06087224 */ /* 0x000fe400078e0208 */
[----:B------:R-:W-:Y:S02]  /*3de0*/  IMAD R13, R3, R2, R13 ;  /* 0x00000002030d7224 */ /* 0x000fe400078e020d */
[----:B------:R-:W-:Y:S02]  /*3df0*/  IMAD R8, R9, R6, R8 ;  /* 0x0000000609087224 */ /* 0x000fe400078e0208 */
.L_x_68:
[----:B------:R-:W-:Y:S05]  /*3e00*/  BRA.U UP1, `(.L_x_69) ;  /* 0x0000000101107547 */ /* 0x000fea000b800000 */
[----:B------:R-:W-:Y:S04]  /*3e10*/  MOV R0, UR6 ;  /* 0x0000000600007c02 */ /* 0x000fe80008000f00 */
[----:B------:R-:W-:Y:S04]  /*3e20*/  SHF.L.U32 R3, R0, 0x1f, RZ ;  /* 0x0000001f00037819 */ /* 0x000fe800000006ff */
[----:B------:R-:W2:Y:S02]  /*3e30*/  SYNCS.PHASECHK.TRANS64.TRYWAIT P0, [UR7+0x78], R3 ;  /* 0x00007803ff0075a7 */ /* 0x000ea40008001107 */
[----:B--2---:R-:W-:Y:S05]  /*3e40*/  @!P0 BRA `(.L_x_70) ;  /* 0x0000004400388947 */ /* 0x004fea0003800000 */
.L_x_69:
[----:B------:R-:W-:Y:S02]  /*3e50*/  R2UR UR35, R21 ;  /* 0x00000000152372ca */ /* 0x000fe400000e0000 */
[----:B------:R-:W-:Y:S02]  /*3e60*/  R2UR UR34, R20 ;  /* 0x00000000142272ca */ /* 0x000fe400000e0000 */
[----:B------:R-:W-:Y:S02]  /*3e70*/  ISETP.NE.U32.AND P2, PT, RZ, UR4, PT ;  /* 0x00000004ff007c0c */ /* 0x000fe4000bf45070 */
[----:B------:R-:W-:Y:S02]  /*3e80*/  SHF.L.U32 R12, R32, 0x1f, RZ ;  /* 0x0000001f200c7819 */ /* 0x000fe400000006ff */
[----:B------:R-:W-:Y:S05]  /*3e90*/  ISETP.NE.AND.EX P2, PT, RZ, UR5, PT, P2 ;  /* 0x00000005ff007c0c */ /* 0x000fea000bf45320 */
[----:B------:R-:W-:Y:S02]  /*3ea0*/  USHF.L.U32 UR35, UR35, 0x6, URZ ;  /* 0x0000000623237899 */ /* 0x000fe400080006ff */
[----:B------:R-:W-:Y:S01]  /*3eb0*/  USHF.L.U32 UR34, UR34, 0x7, URZ ;  /* 0x0000000722227899 */ /* 0x000fe200080006ff */
[----:B------:R-:W-:Y:S11]  /*3ec0*/  BRA.U !UP3, `(.L_x_71) ;  /* 0x000000010b347547 */ /* 0x000ff6000b800000 */
[----:B------:R-:W-:Y:S01]  /*3ed0*/  UPLOP3.LUT UP0, UPT, UPT, UPT, UP2, 0x80, 0x8 ;  /* 0x000000000008789c */ /* 0x000fe20003f0f020 */
[----:B--2---:R-:W-:Y:S02]  /*3ee0*/  HFMA2 R0, -RZ, RZ, 0, 5.9604644775390625e-08 ;  /* 0x00000001ff007431 */ /* 0x004fe400000001ff */
[----:B------:R-:W-:Y:S03]  /*3ef0*/  IMAD.MOV.U32 R59, RZ, RZ, 0x1 ;  /* 0x00000001ff3b7424 */ /* 0x000fe600078e00ff */
[----:B------:R-:W-:Y:S05]  /*3f00*/  PLOP3.LUT P0, PT, PT, PT, UP0, 0x80, 0x8 ;  /* 0x000000000008781c */ /* 0x000fea0003f0f008 */
[----:B------:R-:W2:Y:S01]  /*3f10*/  @UP0 LDCU.64 UR10, c[0x0][0x888] ;  /* 0x00011100ff0a07ac */ /* 0x000ea20008000a00 */
[----:B------:R-:W-:Y:S07]  /*3f20*/  @UP0 UIMAD UR8, UR36, UR4, URZ ;  /* 0x00000004240802a4 */ /* 0x000fee000f8e02ff */
[----:B------:R-:W-:Y:S01]  /*3f30*/  @!P0 PRMT R59, R0, 0x7610, R59 ;  /* 0x00007610003b8816 */ /* 0x000fe2000000003b */
[----:B--2---:R-:W-:Y:S03]  /*3f40*/  @UP0 UIMAD.WIDE UR10, UR8, 0x4, UR10 ;  /* 0x00000004080a08a5 */ /* 0x004fe6000f8e020a */
[----:B------:R-:W2:Y:S03]  /*3f50*/  @!UP0 LDCU UR8, c[0x0][0x880] ;  /* 0x00011000ff0887ac */ /* 0x000ea60008000800 */
[----:B------:R-:W-:Y:S01]  /*3f60*/  IMAD.U32 R10, RZ, RZ, UR10 ;  /* 0x0000000aff0a7e24 */ /* 0x000fe2000f8e00ff */
[----:B------:R-:W-:Y:S05]  /*3f70*/  MOV R11, UR11 ;  /* 0x0000000b000b7c02 */ /* 0x000fea0008000f00 */
[----:B-----5:R3:W5:Y:S02]  /*3f80*/  @P0 LDG.E R35, desc[UR46][R10.64] ;  /* 0x0000002e0a230981 */ /* 0x020764000c1e1900 */
[----:B--23--:R-:W-:Y:S07]  /*3f90*/  @!P0 IMAD.U32 R35, RZ, RZ, UR8 ;  /* 0x00000008ff238e24 */ /* 0x00cfee000f8e00ff */
.L_x_71:
[----:B-----5:R-:W-:Y:S01]  /*3fa0*/  @!P2 FSETP.EQ.AND P0, PT, R35, RZ, PT ;  /* 0x000000ff2300a20b */ /* 0x020fe20003f02000 */
[----:B------:R-:W-:Y:S01]  /*3fb0*/  @!UPT UIADD3 URZ, UPT, UPT, URZ, URZ, URZ ;  /* 0x000000fffffff290 */ /* 0x000fe2000fffe0ff */
[----:B------:R-:W-:Y:S11]  /*3fc0*/  @!P2 BRA `(.L_x_72) ;  /* 0x000000000014a947 */ /* 0x000ff60003800000 */
[----:B------:R-:W-:Y:S02]  /*3fd0*/  LOP3.LUT P2, RZ, R59, 0xff, RZ, 0xc0, !PT ;  /* 0x000000ff3bff7812 */ /* 0x000fe4000784c0ff */
[----:B------:R-:W-:Y:S04]  /*3fe0*/  PLOP3.LUT P0, PT, PT, PT, UP0, 0x80, 0x8 ;  /* 0x000000000008781c */ /* 0x000fe80003f0f008 */
[----:B------:R-:W-:Y:S07]  /*3ff0*/  PLOP3.LUT P0, PT, P0, PT, PT, 0x8, 0x80 ;  /* 0x000000000080781c */ /* 0x000fee000070e170 */
[----:B------:R-:W-:Y:S11]  /*4000*/  @P2 FSETP.EQ.AND P0, PT, R35, RZ, PT ;  /* 0x000000ff2300220b */ /* 0x000ff60003f02000 */
[----:B------:R-:W-:Y:S02]  /*4010*/  @!UPT UIADD3 URZ, UPT, UPT, URZ, URZ, URZ ;  /* 0x000000fffffff290 */ /* 0x000fe4000fffe0ff */
.L_x_72:
[----:B------:R-:W3:Y:S01]  /*4020*/  SYNCS.PHASECHK.TRANS64.TRYWAIT P2, [UR7+0x50], R12 ;  /* 0x0000500cff0075a7 */ /* 0x000ee20008041107 */
[----:B------:R-:W-:Y:S04]  /*4030*/  ELECT P4, URZ, PT ;  /* 0x0000000000ff782f */ /* 0x000fe80003880000 */
[----:B------:R-:W-:Y:S11]  /*4040*/  PLOP3.LUT P4, PT, P0, P4, PT, 0xf2, 0x2f ;  /* 0x00000000002f781c */ /* 0x000ff60000789e72 */
[----:B------:R-:W-:Y:S02]  /*4050*/  @!UPT UIADD3 URZ, UPT, UPT, URZ, URZ, URZ ;  /* 0x000000fffffff290 */ /* 0x000fe4000fffe0ff */
[----:B-1----:R-:W-:Y:S05]  /*4060*/  @!P4 IADD3 R9, P0, PT, R36, 0x580, RZ ;  /* 0x000005802409c810 */ /* 0x002fea0007f1e0ff */
[----:B--2---:R-:W-:Y:S01]  /*4070*/  @!P4 IMAD.X R0, RZ, RZ, R37, P0 ;  /* 0x000000ffff00c224 */ /* 0x004fe200000e0625 */
[----:B---3--:R-:W-:Y:S07]  /*4080*/  @!P2 BRA `(.L_x_73) ;  /* 0x0000004000c0a947 */ /* 0x008fee0003800000 */
.L_x_158:
[----:B------:R-:W-:Y:S01]  /*4090*/  @!P4 R2UR UR8, R0 ;  /* 0x000000000008c2ca */ /* 0x000fe200000e0000 */
[----:B------:R-:W-:Y:S01]  /*40a0*/  VOTEU.ALL UP1, P4 ;  /* 0x0000000000ff7886 */ /* 0x000fe20002020000 */
[----:B------:R-:W-:Y:S01]  /*40b0*/  @!P4 R2UR UR9, R9 ;  /* 0x000000000909c2ca */ /* 0x000fe200000e0000 */
[----:B------:R-:W-:Y:S01]  /*40c0*/  @!P4 IMAD.MOV.U32 R0, RZ, RZ, 0x1000 ;  /* 0x00001000ff00c424 */ /* 0x000fe200078e00ff */
[----:B------:R-:W-:Y:S01]  /*40d0*/  UMOV UR10, 0x0 ;  /* 0x00000000000a7882 */ /* 0x000fe20000000000 */
[----:B------:R-:W-:Y:S01]  /*40e0*/  UMOV UR11, 0x10000000 ;  /* 0x10000000000b7882 */ /* 0x000fe20000000000 */
[----:B------:R-:W-:Y:S01]  /*40f0*/  @!UP1 UIADD3 UR32, UPT, UPT, UR7, 0x200, URZ ;  /* 0x0000020007209890 */ /* 0x000fe2000fffe0ff */
[----:B------:R-:W-:Y:S01]  /*4100*/  @!P4 IADD3 R9, P0, PT, R36, 0x580, RZ ;  /* 0x000005802409c810 */ /* 0x000fe20007f1e0ff */
[----:B------:R-:W-:Y:S05]  /*4110*/  VOTEU.ALL UP1, P4 ;  /* 0x0000000000ff7886 */ /* 0x000fea0002020000 */
[----:B------:R-:W-:Y:S01]  /*4120*/  IMAD.U32 R11, RZ, RZ, UR8 ;  /* 0x00000008ff0b7e24 */ /* 0x000fe2000f8e00ff */
[----:B------:R-:W-:Y:S01]  /*4130*/  UPRMT UR8, UR37, 0x654, UR33 ;  /* 0x0000065425087896 */ /* 0x000fe20008000021 */
[----:B------:R-:W-:Y:S03]  /*4140*/  IMAD.U32 R10, RZ, RZ, UR9 ;  /* 0x00000009ff0a7e24 */ /* 0x000fe6000f8e00ff */
[----:B------:R-:W-:Y:S02]  /*4150*/  @!P4 R2UR UR15, R11 ;  /* 0x000000000b0fc2ca */ /* 0x000fe400000e0000 */
[----:B------:R-:W-:Y:S11]  /*4160*/  @!P4 R2UR UR14, R10 ;  /* 0x000000000a0ec2ca */ /* 0x000ff600000e0000 */
[----:B------:R-:W-:Y:S02]  /*4170*/  @!UPT UIADD3 URZ, UPT, UPT, URZ, URZ, URZ ;  /* 0x000000fffffff290 */ /* 0x000fe4000fffe0ff */
[----:B------:R2:W-:Y:S01]  /*4180*/  @!UP1 UTMALDG.3D [UR32], [UR14], desc[UR10] ;  /* 0x00000a200e0095b4 */ /* 0x0005e20008011000 */
[----:B------:R3:W-:Y:S01]  /*4190*/  @!P4 SYNCS.ARRIVE.TRANS64.RED.A0TR RZ, [UR7+0x30], R0 ;  /* 0x00003000ffffc9a7 */ /* 0x0007e20008300407 */
[----:B------:R-:W-:Y:S01]  /*41a0*/  SYNCS.ARRIVE.TRANS64.RED.A1T0 RZ, [UR8], RZ ;  /* 0x000000ffffff79a7 */ /* 0x000fe20008100408 */
[----:B---3--:R-:W-:Y:S01]  /*41b0*/  @!P4 IMAD.X R0, RZ, RZ, R37, P0 ;  /* 0x000000ffff00c224 */ /* 0x008fe200000e0625 */
[----:B------:R-:W3:Y:S02]  /*41c0*/  SYNCS.PHASECHK.TRANS64.TRYWAIT P2, [UR7+0x58], R12 ;  /* 0x0000580cff0075a7 */ /* 0x000ee40008041107 */
[----:B--23--:R-:W-:Y:S05]  /*41d0*/  @!P2 BRA `(.L_x_74) ;  /* 0x000000400084a947 */ /* 0x00cfea0003800000 */
.L_x_160:
        /* <DEDUP_REMOVED lines=8> */
[----:B------:R-:W-:Y:S01]  /*4260*/  @!UP1 UIADD3 UR24, UPT, UPT, UR7, 0x1200, URZ ;  /* 0x0000120007189890 */ /* 0x000fe2000fffe0ff */
[----:B------:R-:W-:Y:S01]  /*4270*/  VOTEU.ALL UP1, P4 ;  /* 0x0000000000ff7886 */ /* 0x000fe20002020000 */
[----:B------:R-:W-:Y:S01]  /*4280*/  UMOV UR27, UR35 ;  /* 0x00000023001b7c82 */ /* 0x000fe20008000000 */
[----:B------:R-:W-:Y:S02]  /*4290*/  UMOV UR28, UR36 ;  /* 0x00000024001c7c82 */ /* 0x000fe40008000000 */
[----:B------:R-:W-:Y:S01]  /*42a0*/  IMAD.U32 R11, RZ, RZ, UR8 ;  /* 0x00000008ff0b7e24 */ /* 0x000fe2000f8e00ff */
[----:B------:R-:W-:Y:S01]  /*42b0*/  UPRMT UR8, UR37, 0x654, UR25 ;  /* 0x0000065425087896 */ /* 0x000fe20008000019 */
[----:B------:R-:W-:Y:S02]  /*42c0*/  IMAD.U32 R10, RZ, RZ, UR9 ;  /* 0x00000009ff0a7e24 */ /* 0x000fe4000f8e00ff */
[----:B------:R-:W-:Y:S01]  /*42d0*/  @!P4 IMAD.X R20, RZ, RZ, R37, P0 ;  /* 0x000000ffff14c224 */ /* 0x000fe200000e0625 */
[----:B------:R-:W-:Y:S02]  /*42e0*/  @!P4 R2UR UR15, R11 ;  /* 0x000000000b0fc2ca */ /* 0x000fe400000e0000 */
[----:B------:R-:W-:Y:S11]  /*42f0*/  @!P4 R2UR UR14, R10 ;  /* 0x000000000a0ec2ca */ /* 0x000ff600000e0000 */
[----:B------:R-:W-:Y:S02]  /*4300*/  @!UPT UIADD3 URZ, UPT, UPT, URZ, URZ, URZ ;  /* 0x000000fffffff290 */ /* 0x000fe4000fffe0ff */
[----:B------:R2:W-:Y:S01]  /*4310*/  @!UP1 UTMALDG.3D [UR24], [UR14], desc[UR10] ;  /* 0x00000a180e0095b4 */ /* 0x0005e20008011000 */
[----:B------:R2:W-:Y:S01]  /*4320*/  @!P4 SYNCS.ARRIVE.TRANS64.RED.A0TR RZ, [UR7+0x38], R0 ;  /* 0x00003800ffffc9a7 */ /* 0x0005e20008300407 */
[----:B------:R-:W-:Y:S01]  /*4330*/  SYNCS.ARRIVE.TRANS64.RED.A1T0 RZ, [UR8], RZ ;  /* 0x000000ffffff79a7 */ /* 0x000fe20008100408 */
[----:B------:R-:W3:Y:S02]  /*4340*/  SYNCS.PHASECHK.TRANS64.TRYWAIT P2, [UR7+0x60], R12 ;  /* 0x0000600cff0075a7 */ /* 0x000ee40008041107 */
[----:B--23--:R-:W-:Y:S05]  /*4350*/  @!P2 BRA `(.L_x_75) ;  /* 0x00000040003ca947 */ /* 0x00cfea0003800000 */
.L_x_162:
[----:B------:R-:W2:Y:S01]  /*4360*/  LDC.64 R14, c[0x0][0xb10] ;  /* 0x0002c400ff0e7b82 */ /* 0x000ea20000000a00 */
[----:B------:R-:W-:Y:S01]  /*4370*/  @!P4 R2UR UR8, R20 ;  /* 0x000000001408c2ca */ /* 0x000fe200000e0000 */
[----:B------:R-:W-:Y:S01]  /*4380*/  VOTEU.ALL UP1, P4 ;  /* 0x0000000000ff7886 */ /* 0x000fe20002020000 */
[----:B------:R-:W-:Y:S01]  /*4390*/  @!P4 R2UR UR9, R21 ;  /* 0x000000001509c2ca */ /* 0x000fe200000e0000 */
[----:B------:R-:W-:Y:S01]  /*43a0*/  UMOV UR10, 0x0 ;  /* 0x00000000000a7882 */ /* 0x000fe20000000000 */
[----:B------:R-:W-:Y:S03]  /*43b0*/  UMOV UR11, 0x10000000 ;  /* 0x10000000000b7882 */ /* 0x000fe60000000000 */
[----:B------:R-:W3:Y:S01]  /*43c0*/  LDC.64 R10, c[0x0][0xb18] ;  /* 0x0002c600ff0a7b82 */ /* 0x000ee20000000a00 */
[----:B------:R-:W-:Y:S01]  /*43d0*/  @!UP1 UIADD3 UR18, UPT, UPT, UR34, 0x40, URZ ;  /* 0x0000004022129890 */ /* 0x000fe2000fffe0ff */
[----:B------:R-:W-:Y:S01]  /*43e0*/  @P3 SHF.R.U32.HI R24, RZ, 0x10, R29 ;  /* 0x00000010ff183819 */ /* 0x000fe2000001161d */
[----:B------:R-:W-:Y:S01]  /*43f0*/  @!UP1 UIADD3 UR16, UPT, UPT, UR7, 0x2200, URZ ;  /* 0x0000220007109890 */ /* 0x000fe2000fffe0ff */
[----:B------:R-:W-:Y:S01]  /*4400*/  VIADD R27, R27, 0x1 ;  /* 0x000000011b1b7836 */ /* 0x000fe20000000000 */
[----:B------:R-:W-:Y:S03]  /*4410*/  VOTEU.ALL UP1, P4 ;  /* 0x0000000000ff7886 */ /* 0x000fe60002020000 */
[----:B------:R-:W5:Y:S01]  /*4420*/  @!P1 LDC R0, c[0x0][0xb20] ;  /* 0x0002c800ff009b82 */ /* 0x000f620000000800 */
[----:B------:R-:W-:Y:S01]  /*4430*/  UMOV UR19, UR35 ;  /* 0x0000002300137c82 */ /* 0x000fe20008000000 */
[----:B------:R-:W-:Y:S01]  /*4440*/  IMAD.U32 R21, RZ, RZ, UR8 ;  /* 0x00000008ff157e24 */ /* 0x000fe2000f8e00ff */
[----:B------:R-:W-:Y:S05]  /*4450*/  UMOV UR20, UR36 ;  /* 0x0000002400147c82 */ /* 0x000fea0008000000 */
[----:B-1----:R-:W1:Y:S01]  /*4460*/  @!P1 LDC R3, c[0x0][0xb0c] ;  /* 0x0002c300ff039b82 */ /* 0x002e620000000800 */
[----:B------:R-:W-:Y:S01]  /*4470*/  IMAD.U32 R20, RZ, RZ, UR9 ;  /* 0x00000009ff147e24 */ /* 0x000fe2000f8e00ff */
[----:B------:R-:W-:Y:S01]  /*4480*/  UPRMT UR8, UR37, 0x654, UR17 ;  /* 0x0000065425087896 */ /* 0x000fe20008000011 */
[----:B------:R-:W-:Y:S03]  /*4490*/  @!P4 R2UR UR15, R21 ;  /* 0x00000000150fc2ca */ /* 0x000fe600000e0000 */
[----:B------:R-:W-:Y:S01]  /*44a0*/  @!P4 R2UR UR14, R20 ;  /* 0x00000000140ec2ca */ /* 0x000fe200000e0000 */
[----:B------:R-:W-:Y:S11]  /*44b0*/  @!P4 IMAD.MOV.U32 R20, RZ, RZ, 0x1000 ;  /* 0x00001000ff14c424 */ /* 0x000ff600078e00ff */
[----:B------:R-:W-:Y:S01]  /*44c0*/  @!UPT UIADD3 URZ, UPT, UPT, URZ, URZ, URZ ;  /* 0x000000fffffff290 */ /* 0x000fe2000fffe0ff */
[----:B------:R1:W-:Y:S01]  /*44d0*/  @!UP1 UTMALDG.3D [UR16], [UR14], desc[UR10] ;  /* 0x00000a100e0095b4 */ /* 0x0003e20008011000 */
[----:B------:R1:W-:Y:S02]  /*44e0*/  @!P4 SYNCS.ARRIVE.TRANS64.RED.A0TR RZ, [UR7+0x40], R20 ;  /* 0x00004014ffffc9a7 */ /* 0x0003e40008300407 */
[----:B-1----:R-:W-:Y:S01]  /*44f0*/  @!P1 ISETP.NE.AND P2, PT, R3, 0x1, PT ;  /* 0x000000010300980c */ /* 0x002fe20003f45270 */
[C---:B--2---:R-:W-:Y:S01]  /*4500*/  @!P1 IMAD.HI.U32 R14, R13.reuse, R14, RZ ;  /* 0x0000000e0d0e9227 */ /* 0x044fe200078e00ff */
[----:B---3--:R-:W-:Y:S03]  /*4510*/  @!P1 ISETP.NE.AND P0, PT, R10, 0x1, PT ;  /* 0x000000010a00980c */ /* 0x008fe60003f05270 */
[C---:B------:R-:W-:Y:S01]  /*4520*/  @!P1 IMAD.HI.U32 R11, R8.reuse, R11, RZ ;  /* 0x0000000b080b9227 */ /* 0x040fe200078e00ff */
[----:B------:R-:W-:Y:S04]  /*4530*/  @!P1 SHF.R.U32.HI R14, RZ, R15, R14 ;  /* 0x0000000fff0e9219 */ /* 0x000fe8000001160e */
[----:B-----5:R-:W-:Y:S01]  /*4540*/  @!P1 SHF.R.U32.HI R9, RZ, R0, R11 ;  /* 0x00000000ff099219 */ /* 0x020fe2000001160b */
[----:B------:R-:W-:Y:S01]  /*4550*/  SYNCS.ARRIVE.TRANS64.RED.A1T0 RZ, [UR8], RZ ;  /* 0x000000ffffff79a7 */ /* 0x000fe20008100408 */
[----:B------:R-:W-:Y:S02]  /*4560*/  @!P1 SEL R14, R13, R14, !P2 ;  /* 0x0000000e0d0e9207 */ /* 0x000fe40005000000 */
[----:B------:R-:W-:Y:S01]  /*4570*/  @!P1 SEL R9, R8, R9, !P0 ;  /* 0x0000000908099207 */ /* 0x000fe20004000000 */
[----:B------:R-:W1:Y:S04]  /*4580*/  SYNCS.PHASECHK.TRANS64.TRYWAIT P5, [UR7+0x68], R12 ;  /* 0x0000680cff0075a7 */ /* 0x000e6800080a1107 */
[----:B------:R-:W-:Y:S02]  /*4590*/  @!P1 IMAD.IADD R0, R9, 0x1, -R14 ;  /* 0x0000000109009824 */ /* 0x000fe400078e0a0e */
[----:B------:R-:W-:Y:S02]  /*45a0*/  @!P1 IMAD.IADD R9, R14, 0x1, -R9 ;  /* 0x000000010e099824 */ /* 0x000fe400078e0a09 */
[----:B------:R-:W-:Y:S02]  /*45b0*/  @!P1 IMAD R13, R0, R3, R13 ;  /* 0x00000003000d9224 */ /* 0x000fe400078e020d */
[----:B------:R-:W-:Y:S01]  /*45c0*/  @!P1 IMAD R8, R9, R10, R8 ;  /* 0x0000000a09089224 */ /* 0x000fe200078e0208 */
[----:B-1----:R-:W-:Y:S06]  /*45d0*/  @!P5 BRA `(.L_x_76) ;  /* 0x0000003c00b4d947 */ /* 0x002fec0003800000 */
.L_x_164:
[----:B-1----:R-:W-:Y:S01]  /*45e0*/  @!P4 IADD3 R3, P0, PT, R36, 0x580, RZ ;  /* 0x000005802403c810 */ /* 0x002fe20007f1e0ff */
[----:B------:R-:W-:Y:S01]  /*45f0*/  VOTEU.ALL UP1, P4 ;  /* 0x0000000000ff7886 */ /* 0x000fe20002020000 */
[----:B------:R-:W-:Y:S01]  /*4600*/  UMOV UR18, 0x0 ;  /* 0x0000000000127882 */ /* 0x000fe20000000000 */
[----:B------:R-:W-:Y:S01]  /*4610*/  UMOV UR19, 0x10000000 ;  /* 0x1000000000137882 */ /* 0x000fe20000000000 */
[----:B------:R-:W-:Y:S01]  /*4620*/  @!P4 R2UR UR9, R3 ;  /* 0x000000000309c2ca */ /* 0x000fe200000e0000 */
[----:B------:R-:W-:Y:S01]  /*4630*/  @!P4 IMAD.X R0, RZ, RZ, R37, P0 ;  /* 0x000000ffff00c224 */ /* 0x000fe200000e0625 */
[----:B------:R-:W-:Y:S01]  /*4640*/  @!UP1 UIADD3 UR10, UPT, UPT, UR34, 0x60, URZ ;  /* 0x00000060220a9890 */ /* 0x000fe2000fffe0ff */
[----:B------:R-:W-:Y:S01]  /*4650*/  ISETP.NE.AND P0, PT, R27, 0x2, PT ;  /* 0x000000021b00780c */ /* 0x000fe20003f05270 */
[----:B------:R-:W-:Y:S01]  /*4660*/  UMOV UR11, UR35 ;  /* 0x00000023000b7c82 */ /* 0x000fe20008000000 */
[----:B------:R-:W-:Y:S01]  /*4670*/  UMOV UR12, UR36 ;  /* 0x00000024000c7c82 */ /* 0x000fe20008000000 */
[----:B------:R-:W-:Y:S01]  /*4680*/  @!P4 R2UR UR8, R0 ;  /* 0x000000000008c2ca */ /* 0x000fe200000e0000 */
[----:B------:R-:W-:Y:S01]  /*4690*/  IMAD.IADD R20, R8, 0x1, R58 ;  /* 0x0000000108147824 */ /* 0x000fe200078e023a */
[----:B------:R-:W-:Y:S01]  /*46a0*/  @P3 R2UR UR36, R24 ;  /* 0x00000000182432ca */ /* 0x000fe200000e0000 */
[----:B------:R-:W-:Y:S01]  /*46b0*/  IMAD.IADD R21, R13, 0x1, R60 ;  /* 0x000000010d157824 */ /* 0x000fe200078e023c */
[----:B------:R-:W-:Y:S02]  /*46c0*/  SEL R0, RZ, 0x1, P0 ;  /* 0x00000001ff007807 */ /* 0x000fe40000000000 */
[----:B------:R-:W-:Y:S01]  /*46d0*/  LOP3.LUT R32, R32, 0x1, RZ, 0x3c, !PT ;  /* 0x0000000120207812 */ /* 0x000fe200078e3cff */
[----:B------:R-:W-:Y:S01]  /*46e0*/  IMAD.U32 R10, RZ, RZ, UR9 ;  /* 0x00000009ff0a7e24 */ /* 0x000fe2000f8e00ff */
[----:B------:R-:W-:Y:S01]  /*46f0*/  @!UP1 UIADD3 UR9, UPT, UPT, UR7, 0x48, URZ ;  /* 0x0000004807099890 */ /* 0x000fe2000fffe0ff */
[----:B------:R-:W-:Y:S02]  /*4700*/  LOP3.LUT R25, R25, R0, RZ, 0x3c, !PT ;  /* 0x0000000019197212 */ /* 0x000fe400078e3cff */
[----:B------:R-:W-:Y:S02]  /*4710*/  SEL R27, R27, RZ, P0 ;  /* 0x000000ff1b1b7207 */ /* 0x000fe40000000000 */
[----:B------:R-:W-:Y:S01]  /*4720*/  IMAD.U32 R11, RZ, RZ, UR8 ;  /* 0x00000008ff0b7e24 */ /* 0x000fe2000f8e00ff */
[----:B------:R-:W-:Y:S01]  /*4730*/  @!P4 R2UR UR14, R10 ;  /* 0x000000000a0ec2ca */ /* 0x000fe200000e0000 */
[----:B------:R-:W-:Y:S01]  /*4740*/  @!UP1 UIADD3 UR8, UPT, UPT, UR7, 0x3200, URZ ;  /* 0x0000320007089890 */ /* 0x000fe2000fffe0ff */
[----:B------:R-:W-:Y:S02]  /*4750*/  VOTEU.ALL UP1, P4 ;  /* 0x0000000000ff7886 */ /* 0x000fe40002020000 */
[----:B------:R-:W-:Y:S11]  /*4760*/  @!P4 R2UR UR15, R11 ;  /* 0x000000000b0fc2ca */ /* 0x000ff600000e0000 */
[----:B------:R-:W-:Y:S02]  /*4770*/  @!UPT UIADD3 URZ, UPT, UPT, URZ, URZ, URZ ;  /* 0x000000fffffff290 */ /* 0x000fe4000fffe0ff */
[----:B------:R2:W-:Y:S01]  /*4780*/  @!UP1 UTMALDG.3D [UR8], [UR14], desc[UR18] ;  /* 0x000012080e0095b4 */ /* 0x0005e20008011000 */
[----:B------:R2:W-:Y:S01]  /*4790*/  @!P4 SYNCS.ARRIVE.TRANS64.RED.A0TR RZ, [UR7+0x48], R23 ;  /* 0x00004817ffffc9a7 */ /* 0x0005e20008300407 */
[----:B------:R-:W-:Y:S01]  /*47a0*/  UPLOP3.LUT UP1, UPT, UPT, UPT, UPT, 0x80, 0x8 ;  /* 0x000000000008789c */ /* 0x000fe20003f2f070 */
[----:B------:R-:W-:Y:S01]  /*47b0*/  SYNCS.ARRIVE.TRANS64.RED.A1T0 RZ, [UR13], RZ ;  /* 0x000000ffffff79a7 */ /* 0x000fe2000810040d */
[----:B------:R-:W-:Y:S09]  /*47c0*/  @P3 BRA `(.L_x_77) ;  /* 0xfffffff000943947 */ /* 0x000ff2000383ffff */
[----:B------:R-:W-:-:S04]  /*47d0*/  SHF.L.U32 R3, R32, 0x1f, RZ ;  /* 0x0000001f20037819 */ /* 0x000fc800000006ff */
[----:B------:R-:W1:Y:S02]  /*47e0*/  SYNCS.PHASECHK.TRANS64.TRYWAIT P0, [UR7+0x50], R3 ;  /* 0x00005003ff0075a7 */ /* 0x000e640008001107 */
[----:B-1----:R-:W-:Y:S05]  /*47f0*/  @!P0 BRA `(.L_x_78) ;  /* 0x0000003c00448947 */ /* 0x002fea0003800000 */
.L_x_166:
[----:B------:R-:W3:Y:S02]  /*4800*/  SYNCS.PHASECHK.TRANS64.TRYWAIT P0, [UR7+0x58], R3 ;  /* 0x00005803ff0075a7 */ /* 0x000ee40008001107 */
[----:B---3--:R-:W-:Y:S05]  /*4810*/  @!P0 BRA `(.L_x_79) ;  /* 0x0000003c00548947 */ /* 0x008fea0003800000 */
.L_x_168:
[----:B------:R-:W3:Y:S02]  /*4820*/  SYNCS.PHASECHK.TRANS64.TRYWAIT P0, [UR7+0x60], R3 ;  /* 0x00006003ff0075a7 */ /* 0x000ee40008001107 */
[----:B---3--:R-:W-:Y:S05]  /*4830*/  @!P0 BRA `(.L_x_80) ;  /* 0x0000003c00648947 */ /* 0x008fea0003800000 */
.L_x_170:
[----:B-1----:R-:W-:-:S07]  /*4840*/  MOV R0, UR7 ;  /* 0x0000000700007c02 */ /* 0x002fce0008000f00 */
.L_x_81:
[----:B-1----:R-:W-:-:S04]  /*4850*/  SHF.L.U32 R3, R32, 0x1f, RZ ;  /* 0x0000001f20037819 */ /* 0x002fc800000006ff */
[----:B------:R1:W3:Y:S03]  /*4860*/  SYNCS.PHASECHK.TRANS64.TRYWAIT P0, [R0+URZ+0x68], R3 ;  /* 0x00006803000075a7 */ /* 0x0002e600080011ff */
[----:B---3--:R-:W-:Y:S05]  /*4870*/  @!P0 NANOSLEEP.SYNCS 0x989680 ;  /* 0x009896800000895d */ /* 0x008fea0003900000 */
[----:B------:R-:W3:Y:S02]  /*4880*/  @!P0 SYNCS.PHASECHK.TRANS64 P0, [R0+URZ+0x68], R3 ;  /* 0x00006803000085a7 */ /* 0x000ee400080010ff */
[----:B--23--:R-:W-:Y:S05]  /*4890*/  @P0 EXIT ;  /* 0x000000000000094d */ /* 0x00cfea0003800000 */
[----:B------:R-:W-:Y:S05]  /*48a0*/  BRA `(.L_x_81) ;  /* 0xfffffffc00e87947 */ /* 0x000fea000383ffff */
.L_x_66:
[----:B------:R-:W-:-:S06]  /*48b0*/  UISETP.GE.AND UP1, UPT, UR8, 0x4, UPT ;  /* 0x000000040800788c */ /* 0x000fcc000bf26270 */
[----:B------:R-:W-:-:S13]  /*48c0*/  PLOP3.LUT P0, PT, PT, PT, UP1, 0x80, 0x8 ;  /* 0x000000000008781c */ /* 0x000fda0003f0f018 */
[----:B------:R-:W-:Y:S05]  /*48d0*/  @!P0 EXIT ;  /* 0x000000000000894d */ /* 0x000fea0003800000 */
[----:B------:R-:W-:Y:S01]  /*48e0*/  BAR.SYNC.DEFER_BLOCKING 0x6, 0xa0 ;  /* 0x0182800000007b1d */ /* 0x000fe20000010000 */
[C---:B------:R-:W-:Y:S01]  /*48f0*/  IMAD.SHL.U32 R7, R72.reuse, 0x20, RZ ;  /* 0x0000002048077824 */ /* 0x040fe200078e00ff */
[----:B------:R-:W-:Y:S01]  /*4900*/  SHF.R.U32.HI R0, RZ, 0x1, R72 ;  /* 0x00000001ff007819 */ /* 0x000fe20000011648 */
[C---:B------:R-:W-:Y:S01]  /*4910*/  IMAD.SHL.U32 R64, R72.reuse, 0x10, RZ ;  /* 0x0000001048407824 */ /* 0x040fe200078e00ff */
[C---:B------:R-:W-:Y:S01]  /*4920*/  LOP3.LUT P0, RZ, R72.reuse, 0x4, RZ, 0xc0, !PT ;  /* 0x0000000448ff7812 */ /* 0x040fe2000780c0ff */
[----:B------:R-:W-:Y:S01]  /*4930*/  IMAD.U32 R32, R72, 0x10000, RZ ;  /* 0x0001000048207824 */ /* 0x000fe200078e00ff */
[----:B------:R-:W-:Y:S02]  /*4940*/  UMOV UR48, 0x400 ;  /* 0x0000040000307882 */ /* 0x000fe40000000000 */
[----:B------:R-:W1:Y:S01]  /*4950*/  LDC R63, c[0x0][0x370] ;  /* 0x0000dc00ff3f7b82 */ /* 0x000e620000000800 */
[----:B------:R-:W-:Y:S01]  /*4960*/  ULEA UR48, UR37, UR48, 0x18 ;  /* 0x0000003025307291 */ /* 0x000fe2000f8ec0ff */
[----:B------:R-:W-:Y:S01]  /*4970*/  LOP3.LUT R5, R7, 0xc0, RZ, 0xc0, !PT ;  /* 0x000000c007057812 */ /* 0x000fe200078ec0ff */
[----:B------:R-:W-:Y:S01]  /*4980*/  IMAD.MOV.U32 R71, RZ, RZ, 0x20 ;  /* 0x00000020ff477424 */ /* 0x000fe200078e00ff */
[----:B------:R-:W-:Y:S01]  /*4990*/  LOP3.LUT R64, R64, 0x600, RZ, 0xc0, !PT ;  /* 0x0000060040407812 */ /* 0x000fe200078ec0ff */
[----:B------:R-:W-:Y:S01]  /*49a0*/  UIADD3 UR4, UPT, UPT, UR48, 0x200, URZ ;  /* 0x0000020030047890 */ /* 0x000fe2000fffe0ff */
[----:B------:R-:W-:Y:S01]  /*49b0*/  LOP3.LUT R0, R5, 0x8, R0, 0xf8, !PT ;  /* 0x0000000805007812 */ /* 0x000fe200078ef800 */
[----:B------:R-:W-:Y:S01]  /*49c0*/  IMAD.SHL.U32 R5, R72, 0x4, RZ ;  /* 0x0000000448057824 */ /* 0x000fe200078e00ff */
[----:B------:R-:W2:Y:S01]  /*49d0*/  LDC R28, c[0x0][0xb0c] ;  /* 0x0002c300ff1c7b82 */ /* 0x000ea20000000800 */
[----:B------:R-:W-:Y:S01]  /*49e0*/  LOP3.LUT R64, R64, 0x20, R7, 0xf8, !PT ;  /* 0x0000002040407812 */ /* 0x000fe200078ef807 */
[----:B------:R-:W-:Y:S01]  /*49f0*/  IMAD.MOV.U32 R70, RZ, RZ, 0x1 ;  /* 0x00000001ff467424 */ /* 0x000fe200078e00ff */
[----:B------:R-:W-:Y:S01]  /*4a00*/  LOP3.LUT R32, R32, 0x600000, RZ, 0xc0, !PT ;  /* 0x0060000020207812 */ /* 0x000fe200078ec0ff */
[----:B------:R-:W-:Y:S01]  /*4a10*/  IMAD.MOV.U32 R30, RZ, RZ, RZ ;  /* 0x000000ffff1e7224 */ /* 0x000fe200078e00ff */
[----:B------:R-:W-:-:S02]  /*4a20*/  LOP3.LUT R5, R0, 0x18, R5, 0x78, !PT ;  /* 0x0000001800057812 */ /* 0x000fc400078e7805 */
[----:B------:R-:W-:Y:S02]  /*4a30*/  CS2R R68, SRZ ;  /* 0x0000000000447805 */ /* 0x000fe4000001ff00 */
[----:B------:R-:W-:Y:S01]  /*4a40*/  LOP3.LUT R64, R64, 0x100, R7, 0xf8, !PT ;  /* 0x0000010040407812 */ /* 0x000fe200078ef807 */
[----:B------:R-:W4:Y:S01]  /*4a50*/  LDC R61, c[0x0][0xb20] ;  /* 0x0002c800ff3d7b82 */ /* 0x000f220000000800 */
[----:B------:R-:W3:Y:S01]  /*4a60*/  LDS R3, [UR48+0x130] ;  /* 0x00013030ff037984 */ /* 0x000ee20008000800 */
[----:B------:R-:W-:Y:S01]  /*4a70*/  LOP3.LUT R72, R72, 0x60, RZ, 0xc0, !PT ;  /* 0x0000006048487812 */ /* 0x000fe200078ec0ff */
[----:B------:R-:W-:Y:S01]  /*4a80*/  IMAD.MOV.U32 R75, RZ, RZ, RZ ;  /* 0x000000ffff4b7224 */ /* 0x000fe200078e00ff */
[----:B------:R-:W-:Y:S01]  /*4a90*/  LOP3.LUT R64, R64, R5, RZ, 0xfc, !PT ;  /* 0x0000000540407212 */ /* 0x000fe200078efcff */
[----:B------:R-:W-:Y:S01]  /*4aa0*/  IMAD.U32 R66, RZ, RZ, UR4 ;  /* 0x00000004ff427e24 */ /* 0x000fe2000f8e00ff */
[----:B------:R-:W-:Y:S01]  /*4ab0*/  SEL R71, R71, 0xffffffe0, !P0 ;  /* 0xffffffe047477807 */ /* 0x000fe20004000000 */
[----:B------:R-:W1:Y:S01]  /*4ac0*/  LDCU.64 UR52, c[0x0][0x348] ;  /* 0x00006900ff3477ac */ /* 0x000e620008000a00 */
[----:B------:R-:W1:Y:S01]  /*4ad0*/  LDC R27, c[0x0][0xb30] ;  /* 0x0002cc00ff1b7b82 */ /* 0x000e620000000800 */
[----:B------:R-:W1:Y:S01]  /*4ae0*/  LDCU.64 UR38, c[0x0][0x888] ;  /* 0x00011100ff2677ac */ /* 0x000e620008000a00 */
[----:B------:R-:W1:Y:S06]  /*4af0*/  LDCU.64 UR44, c[0x0][0x890] ;  /* 0x00011200ff2c77ac */ /* 0x000e6c0008000a00 */
[----:B------:R-:W1:Y:S01]  /*4b00*/  LDC.64 R56, c[0x0][0xb10] ;  /* 0x0002c400ff387b82 */ /* 0x000e620000000a00 */
[----:B------:R-:W-:Y:S01]  /*4b10*/  UMOV UR49, URZ ;  /* 0x000000ff00317c82 */ /* 0x000fe20008000000 */
[----:B------:R-:W-:-:S06]  /*4b20*/  UMOV UR51, URZ ;  /* 0x000000ff00337c82 */ /* 0x000fcc0008000000 */
[----:B------:R-:W1:Y:S08]  /*4b30*/  LDC.64 R24, c[0x0][0xb18] ;  /* 0x0002c600ff187b82 */ /* 0x000e700000000a00 */
[----:B------:R-:W1:Y:S08]  /*4b40*/  LDC.64 R22, c[0x0][0xb28] ;  /* 0x0002ca00ff167b82 */ /* 0x000e700000000a00 */
[----:B------:R-:W1:Y:S01]  /*4b50*/  LDC.64 R54, c[0x0][0x8b0] ;  /* 0x00022c00ff367b82 */ /* 0x000e620000000a00 */
[----:B---3--:R-:W-:-:S07]  /*4b60*/  IMAD.IADD R32, R3, 0x1, R32 ;  /* 0x0000000103207824 */ /* 0x008fce00078e0220 */
[----:B------:R-:W3:Y:S08]  /*4b70*/  LDC.64 R52, c[0x0][0x8a8] ;  /* 0x00022a00ff347b82 */ /* 0x000ef00000000a00 */
[----:B--2-4-:R-:W1:Y:S02]  /*4b80*/  LDC R62, c[0x0][0x374] ;  /* 0x0000dd00ff3e7b82 */ /* 0x014e640000000800 */
.L_x_125:
[C---:B------:R-:W-:Y:S02]  /*4b90*/  LEA R0, R75.reuse, UR48, 0x3 ;  /* 0x000000304b007c11 */ /* 0x040fe4000f8e18ff */
[----:B------:R-:W-:Y:S02]  /*4ba0*/  SHF.L.U32 R3, R68, 0x1f, RZ ;  /* 0x0000001f44037819 */ /* 0x000fe400000006ff */
[----:B------:R-:W-:Y:S02]  /*4bb0*/  LEA R16, R75, UR48, 0x4 ;  /* 0x000000304b107c11 */ /* 0x000fe4000f8e20ff */
[----:B------:R-:W2:Y:S02]  /*4bc0*/  SYNCS.PHASECHK.TRANS64.TRYWAIT P0, [R0+URZ+0x80], R3 ;  /* 0x00008003000075a7 */ /* 0x000ea400080011ff */
[----:B-12---:R-:W-:Y:S05]  /*4bd0*/  @!P0 BRA `(.L_x_82) ;  /* 0x0000003800948947 */ /* 0x006fea0003800000 */
.L_x_171:
[----:B------:R-:W4:Y:S01]  /*4be0*/  LDC.64 R12, c[0x0][0xb10] ;  /* 0x0002c400ff0c7b82 */ /* 0x000f220000000a00 */
[----:B------:R-:W3:Y:S01]  /*4bf0*/  LDS.128 R16, [R16+0x110] ;  /* 0x0001100010107984 */ /* 0x000ee20000000c00 */
[----:B-1----:R-:W-:Y:S01]  /*4c00*/  ISETP.NE.AND P1, PT, R27, 0x1, PT ;  /* 0x000000011b00780c */ /* 0x002fe20003f25270 */
[----:B--2---:R-:W-:Y:S01]  /*4c10*/  VIADD R0, R0, 0x90 ;  /* 0x0000009000007836 */ /* 0x004fe20000000000 */
[----:B------:R-:W-:Y:S04]  /*4c20*/  ISETP.GE.AND P0, PT, R26, 0x1, PT ;  /* 0x000000011a00780c */ /* 0x000fe80003f06270 */
[----:B------:R-:W1:Y:S01]  /*4c30*/  LDC.64 R10, c[0x0][0xb18] ;  /* 0x0002c600ff0a7b82 */ /* 0x000e620000000a00 */
[----:B------:R-:W-:Y:S01]  /*4c40*/  PRMT R0, RZ, 0x654, R0 ;  /* 0x00000654ff007816 */ /* 0x000fe20000000000 */
[----:B------:R-:W-:Y:S01]  /*4c50*/  @!PT LDS RZ, [RZ] ;  /* 0x00000000fffff984 */ /* 0x000fe20000000800 */
[----:B------:R-:W-:Y:S01]  /*4c60*/  @!PT LDS RZ, [RZ] ;  /* 0x00000000fffff984 */ /* 0x000fe20000000800 */
[----:B------:R-:W-:Y:S01]  /*4c70*/  @!PT LDS RZ, [RZ] ;  /* 0x00000000fffff984 */ /* 0x000fe20000000800 */
[----:B------:R-:W-:Y:S01]  /*4c80*/  @!PT LDS RZ, [RZ] ;  /* 0x00000000fffff984 */ /* 0x000fe20000000800 */
[----:B------:R2:W-:Y:S06]  /*4c90*/  MEMBAR.ALL.CTA ;  /* 0x0000000000007992 */ /* 0x0005ec0000008000 */
[----:B--2---:R-:W2:Y:S01]  /*4ca0*/  FENCE.VIEW.ASYNC.S ;  /* 0x00000000000073c6 */ /* 0x004ea20000000000 */
[----:B------:R-:W1:Y:S08]  /*4cb0*/  @!P1 LDC R14, c[0x0][0xb20] ;  /* 0x0002c800ff0e9b82 */ /* 0x000e700000000800 */
[----:B------:R-:W1:Y:S01]  /*4cc0*/  @!P1 LDC R9, c[0x0][0xb0c] ;  /* 0x0002c300ff099b82 */ /* 0x000e620000000800 */
[----:B--2---:R2:W-:Y:S01]  /*4cd0*/  SYNCS.ARRIVE.TRANS64.RED.A1T0 RZ, [R0+URZ], RZ ;  /* 0x000000ff00ff79a7 */ /* 0x0045e200081004ff */
[----:B---3--:R-:W-:Y:S04]  /*4ce0*/  LOP3.LUT P4, RZ, R18, 0x1, RZ, 0xc0, !PT ;  /* 0x0000000112ff7812 */ /* 0x008fe8000788c0ff */
[----:B------:R-:W-:Y:S09]  /*4cf0*/  P2R R73, PR, RZ, 0x10 ;  /* 0x00000010ff497803 */ /* 0x000ff20000000000 */
[----:B------:R-:W-:Y:S02]  /*4d00*/  @P4 MOV R31, R16 ;  /* 0x00000010001f4202 */ /* 0x000fe40000000f00 */
[----:B------:R-:W-:Y:S01]  /*4d10*/  @P4 LOP3.LUT R29, R17, 0xffff, RZ, 0xc0, !PT ;  /* 0x0000ffff111d4812 */ /* 0x000fe200078ec0ff */
[----:B--2-4-:R-:W-:Y:S06]  /*4d20*/  @!P0 BRA `(.L_x_83) ;  /* 0x0000000000a48947 */ /* 0x014fec0003800000 */
[----:B------:R-:W-:Y:S01]  /*4d30*/  IMAD.HI.U32 R36, R62, R25, RZ ;  /* 0x000000193e247227 */ /* 0x000fe200078e00ff */
[----:B------:R-:W-:Y:S02]  /*4d40*/  ISETP.NE.AND P0, PT, R24, 0x1, PT ;  /* 0x000000011800780c */ /* 0x000fe40003f05270 */
[----:B------:R-:W-:Y:S01]  /*4d50*/  ISETP.NE.AND P2, PT, R26, 0x1, PT ;  /* 0x000000011a00780c */ /* 0x000fe20003f45270 */
[-C--:B------:R-:W-:Y:S01]  /*4d60*/  IMAD.HI.U32 R34, R63, R56.reuse, RZ ;  /* 0x000000383f227227 */ /* 0x080fe200078e00ff */
[----:B------:R-:W-:Y:S02]  /*4d70*/  SHF.R.U32.HI R37, RZ, R61, R36 ;  /* 0x0000003dff257219 */ /* 0x000fe40000011624 */
[----:B------:R-:W-:Y:S01]  /*4d80*/  ISETP.NE.AND P3, PT, R28, 0x1, PT ;  /* 0x000000011c00780c */ /* 0x000fe20003f65270 */
[----:B------:R-:W-:Y:S01]  /*4d90*/  IMAD.HI.U32 R40, R29, R25, RZ ;  /* 0x000000191d287227 */ /* 0x000fe200078e00ff */
[----:B------:R-:W-:Y:S02]  /*4da0*/  SHF.R.U32.HI R34, RZ, R57, R34 ;  /* 0x00000039ff227219 */ /* 0x000fe40000011622 */
[----:B------:R-:W-:Y:S01]  /*4db0*/  SEL R3, R62, R37, !P0 ;  /* 0x000000253e037207 */ /* 0x000fe20004000000 */
[----:B------:R-:W-:Y:S01]  /*4dc0*/  IMAD.HI.U32 R38, R31, R56, RZ ;  /* 0x000000381f267227 */ /* 0x000fe200078e00ff */
[----:B------:R-:W-:Y:S03]  /*4dd0*/  SEL R7, R63, R34, !P3 ;  /* 0x000000223f077207 */ /* 0x000fe60005800000 */
[-C--:B------:R-:W-:Y:S01]  /*4de0*/  IMAD.HI.U32 R34, R3, R22.reuse, RZ ;  /* 0x0000001603227227 */ /* 0x080fe200078e00ff */
[----:B------:R-:W-:Y:S03]  /*4df0*/  SHF.R.U32.HI R38, RZ, R57, R38 ;  /* 0x00000039ff267219 */ /* 0x000fe60000011626 */
[----:B------:R-:W-:Y:S01]  /*4e00*/  IMAD.HI.U32 R36, R7, R22, RZ ;  /* 0x0000001607247227 */ /* 0x000fe200078e00ff */
[----:B------:R-:W-:Y:S02]  /*4e10*/  @P2 SHF.R.U32.HI R3, RZ, R23, R34 ;  /* 0x00000017ff032219 */ /* 0x000fe40000011622 */
[----:B------:R-:W-:Y:S02]  /*4e20*/  SHF.R.U32.HI R34, RZ, R61, R40 ;  /* 0x0000003dff227219 */ /* 0x000fe40000011628 */
[----:B------:R-:W-:Y:S01]  /*4e30*/  @P2 SHF.R.U32.HI R7, RZ, R23, R36 ;  /* 0x00000017ff072219 */ /* 0x000fe20000011624 */
[C---:B------:R-:W-:Y:S01]  /*4e40*/  IMAD R2, R26.reuse, R3, RZ ;  /* 0x000000031a027224 */ /* 0x040fe200078e02ff */
[----:B------:R-:W-:Y:S02]  /*4e50*/  SEL R5, R29, R34, !P0 ;  /* 0x000000221d057207 */ /* 0x000fe40004000000 */
[----:B------:R-:W-:Y:S01]  /*4e60*/  SEL R3, R31, R38, !P3 ;  /* 0x000000261f037207 */ /* 0x000fe20005800000 */
[----:B------:R-:W-:Y:S01]  /*4e70*/  IMAD R4, R26, R7, RZ ;  /* 0x000000071a047224 */ /* 0x000fe200078e02ff */
[C---:B------:R-:W-:Y:S01]  /*4e80*/  ISETP.GE.AND P0, PT, R5.reuse, R2, PT ;  /* 0x000000020500720c */ /* 0x040fe20003f06270 */
[----:B------:R-:W-:Y:S03]  /*4e90*/  IMAD.HI.U32 R6, R5, R22, RZ ;  /* 0x0000001605067227 */ /* 0x000fe600078e00ff */
[----:B------:R-:W-:Y:S01]  /*4ea0*/  ISETP.GE.OR P0, PT, R3, R4, P0 ;  /* 0x000000040300720c */ /* 0x000fe20000706670 */
[----:B------:R-:W-:Y:S01]  /*4eb0*/  IMAD.MOV R4, RZ, RZ, -R3 ;  /* 0x000000ffff047224 */ /* 0x000fe200078e0a03 */
[-C--:B------:R-:W-:Y:S03]  /*4ec0*/  SHF.R.U32.HI R6, RZ, R23.reuse, R6 ;  /* 0x00000017ff067219 */ /* 0x080fe60000011606 */
[----:B------:R-:W-:Y:S01]  /*4ed0*/  IMAD R31, R28, R4, R31 ;  /* 0x000000041c1f7224 */ /* 0x000fe200078e021f */
[----:B------:R-:W-:Y:S05]  /*4ee0*/  SEL R15, R5, R6, !P2 ;  /* 0x00000006050f7207 */ /* 0x000fea0005000000 */
[----:B------:R-:W-:Y:S02]  /*4ef0*/  IMAD.MOV R6, RZ, RZ, -R15 ;  /* 0x000000ffff067224 */ /* 0x000fe400078e0a0f */
[C---:B------:R-:W-:Y:S04]  /*4f00*/  @!P0 IMAD.HI.U32 R2, R3.reuse, R22, RZ ;  /* 0x0000001603028227 */ /* 0x040fe800078e00ff */
[----:B------:R-:W-:Y:S01]  /*4f10*/  IMAD R6, R26, R6, R5 ;  /* 0x000000061a067224 */ /* 0x000fe200078e0205 */
[----:B------:R-:W-:Y:S04]  /*4f20*/  @!P0 SHF.R.U32.HI R2, RZ, R23, R2 ;  /* 0x00000017ff028219 */ /* 0x000fe80000011602 */
[----:B------:R-:W-:Y:S02]  /*4f30*/  @!P0 SEL R0, R3, R2, !P2 ;  /* 0x0000000203008207 */ /* 0x000fe40005000000 */
[----:B------:R-:W-:Y:S02]  /*4f40*/  IADD3 R2, PT, PT, -R5, RZ, RZ ;  /* 0x000000ff05027210 */ /* 0x000fe40007ffe1ff */
[----:B------:R-:W-:Y:S01]  /*4f50*/  @!P0 IADD3 R8, PT, PT, R15, -R0, RZ ;  /* 0x800000000f088210 */ /* 0x000fe20007ffe0ff */
[----:B------:R-:W-:Y:S02]  /*4f60*/  @!P0 IMAD R0, R7, R6, R0 ;  /* 0x0000000607008224 */ /* 0x000fe400078e0200 */
[----:B------:R-:W-:Y:S02]  /*4f70*/  IMAD R29, R24, R2, R29 ;  /* 0x00000002181d7224 */ /* 0x000fe400078e021d */
[----:B------:R-:W-:Y:S02]  /*4f80*/  @!P0 IMAD R5, R8, R26, R3 ;  /* 0x0000001a08058224 */ /* 0x000fe400078e0203 */
[----:B------:R-:W-:Y:S04]  /*4f90*/  @!P0 IMAD.MOV.U32 R3, RZ, RZ, R0 ;  /* 0x000000ffff038224 */ /* 0x000fe800078e0000 */
[----:B------:R-:W-:Y:S02]  /*4fa0*/  IMAD R31, R3, R28, R31 ;  /* 0x0000001c031f7224 */ /* 0x000fe400078e021f */
[----:B------:R-:W-:Y:S07]  /*4fb0*/  IMAD R29, R5, R24, R29 ;  /* 0x00000018051d7224 */ /* 0x000fee00078e021d */
.L_x_83:
[----:B-1----:R-:W-:Y:S01]  /*4fc0*/  @!P1 ISETP.NE.AND P0, PT, R10, 0x1, PT ;  /* 0x000000010a00980c */ /* 0x002fe20003f05270 */
[----:B------:R-:W-:Y:S01]  /*4fd0*/  @!P1 IMAD.HI.U32 R3, R29, R11, RZ ;  /* 0x0000000b1d039227 */ /* 0x000fe200078e00ff */
[----:B------:R-:W-:Y:S01]  /*4fe0*/  R2UR UR42, R21 ;  /* 0x00000000152a72ca */ /* 0x000fe200000e0000 */
[----:B------:R-:W-:Y:S01]  /*4ff0*/  BSSY.RECONVERGENT B6, `(.L_x_84) ;  /* 0x0000031000067945 */ /* 0x000fe20003800200 */
[----:B------:R-:W-:Y:S01]  /*5000*/  R2UR UR41, R20 ;  /* 0x00000000142972ca */ /* 0x000fe200000e0000 */
[----:B------:R-:W-:Y:S01]  /*5010*/  @!P1 IMAD.HI.U32 R0, R31, R12, RZ ;  /* 0x0000000c1f009227 */ /* 0x000fe200078e00ff */
[----:B------:R-:W-:Y:S02]  /*5020*/  @!P1 SHF.R.U32.HI R2, RZ, R14, R3 ;  /* 0x0000000eff029219 */ /* 0x000fe40000011603 */
[----:B------:R-:W-:Y:S01]  /*5030*/  @!P1 ISETP.NE.AND P2, PT, R9, 0x1, PT ;  /* 0x000000010900980c */ /* 0x000fe20003f45270 */
[----:B------:R-:W-:Y:S01]  /*5040*/  VIADD R75, R75, 0x1 ;  /* 0x000000014b4b7836 */ /* 0x000fe20000000000 */
[----:B------:R-:W-:Y:S02]  /*5050*/  @!P1 SEL R2, R29, R2, !P0 ;  /* 0x000000021d029207 */ /* 0x000fe40004000000 */
[----:B------:R-:W-:Y:S02]  /*5060*/  @!P1 SHF.R.U32.HI R0, RZ, R13, R0 ;  /* 0x0000000dff009219 */ /* 0x000fe40000011600 */
[----:B------:R-:W-:Y:S01]  /*5070*/  LOP3.LUT P0, RZ, R66, 0x1b0, RZ, 0xc0, !PT ;  /* 0x000001b042ff7812 */ /* 0x000fe2000780c0ff */
[----:B------:R-:W-:Y:S01]  /*5080*/  USHF.L.U32 UR42, UR42, 0x6, URZ ;  /* 0x000000062a2a7899 */ /* 0x000fe200080006ff */
[----:B------:R-:W-:Y:S01]  /*5090*/  @!P1 SEL R3, R31, R0, !P2 ;  /* 0x000000001f039207 */ /* 0x000fe20005000000 */
[----:B------:R-:W-:Y:S01]  /*50a0*/  USHF.L.U32 UR41, UR41, 0x7, URZ ;  /* 0x0000000729297899 */ /* 0x000fe200080006ff */
[----:B------:R-:W-:Y:S03]  /*50b0*/  @P4 SHF.R.U32.HI R67, RZ, 0x10, R17 ;  /* 0x00000010ff434819 */ /* 0x000fe60000011611 */
[----:B------:R-:W-:Y:S02]  /*50c0*/  @!P1 IMAD.IADD R0, R2, 0x1, -R3 ;  /* 0x0000000102009824 */ /* 0x000fe400078e0a03 */
[----:B------:R-:W-:Y:S02]  /*50d0*/  @!P1 IMAD.IADD R2, R3, 0x1, -R2 ;  /* 0x0000000103029824 */ /* 0x000fe400078e0a02 */
[----:B------:R-:W-:Y:S02]  /*50e0*/  @!P1 IMAD R31, R0, R9, R31 ;  /* 0x00000009001f9224 */ /* 0x000fe400078e021f */
[----:B------:R-:W-:Y:S01]  /*50f0*/  @!P1 IMAD R29, R2, R10, R29 ;  /* 0x0000000a021d9224 */ /* 0x000fe200078e021d */
[----:B------:R-:W-:Y:S06]  /*5100*/  @!P0 BRA `(.L_x_85) ;  /* 0x00000000007c8947 */ /* 0x000fec0003800000 */
[----:B------:R-:W1:Y:S01]  /*5110*/  LDCU.64 UR8, c[0x4][0x80] ;  /* 0x01001000ff0877ac */ /* 0x000e620008000a00 */
[----:B------:R-:W-:Y:S01]  /*5120*/  MOV R2, 0x0 ;  /* 0x0000000000027802 */ /* 0x000fe20000000f00 */
[----:B------:R-:W-:Y:S02]  /*5130*/  HFMA2 R12, -RZ, RZ, 0, 5.9604644775390625e-08 ;  /* 0x00000001ff0c7431 */ /* 0x000fe400000001ff */
[----:B------:R-:W-:Y:S01]  /*5140*/  IMAD.MOV.U32 R8, RZ, RZ, 0x70 ;  /* 0x00000070ff087424 */ /* 0x000fe200078e00ff */
[----:B------:R2:W3:Y:S01]  /*5150*/  LDC.64 R14, c[0x4][R2] ;  /* 0x01000000020e7b82 */ /* 0x0004e20000000a00 */
[----:B------:R-:W4:Y:S01]  /*5160*/  LDCU.64 UR6, c[0x4][0x88] ;  /* 0x01001100ff0677ac */ /* 0x000f220008000a00 */
[----:B------:R-:W-:Y:S01]  /*5170*/  IMAD.MOV.U32 R13, RZ, RZ, RZ ;  /* 0x000000ffff0d7224 */ /* 0x000fe200078e00ff */
[----:B------:R-:W2:Y:S01]  /*5180*/  LDCU.64 UR4, c[0x4][0x8] ;  /* 0x01000100ff0477ac */ /* 0x000ea20008000a00 */
[----:B-1----:R-:W-:Y:S01]  /*5190*/  MOV R5, UR9 ;  /* 0x0000000900057c02 */ /* 0x002fe20008000f00 */
[----:B------:R-:W-:Y:S01]  /*51a0*/  IMAD.U32 R4, RZ, RZ, UR8 ;  /* 0x00000008ff047e24 */ /* 0x000fe2000f8e00ff */
[----:B----4-:R-:W-:Y:S01]  /*51b0*/  MOV R7, UR7 ;  /* 0x0000000700077c02 */ /* 0x010fe20008000f00 */
[----:B------:R-:W-:Y:S01]  /*51c0*/  IMAD.U32 R6, RZ, RZ, UR6 ;  /* 0x00000006ff067e24 */ /* 0x000fe2000f8e00ff */
[----:B--2---:R-:W-:Y:S01]  /*51d0*/  MOV R11, UR5 ;  /* 0x00000005000b7c02 */ /* 0x004fe20008000f00 */
[----:B------:R-:W-:Y:S02]  /*51e0*/  IMAD.U32 R10, RZ, RZ, UR4 ;  /* 0x00000004ff0a7e24 */ /* 0x000fe4000f8e00ff */
[----:B------:R-:W-:Y:S07]  /*51f0*/  LEPC R20, `(.L_x_86) ;  /* 0x000000001014794e */ /* 0x000fee0000000000 */
[----:B---3-5:R-:W-:Y:S05]  /*5200*/  CALL.ABS.NOINC R14 ;  /* 0x000000000e007343 */ /* 0x028fea0003c00000 */
.L_x_86:
[----:B------:R-:W1:Y:S01]  /*5210*/  LDCU.64 UR8, c[0x4][0x80] ;  /* 0x01001000ff0877ac */ /* 0x000e620008000a00 */
[----:B------:R-:W2:Y:S01]  /*5220*/  LDC.64 R2, c[0x4][R2] ;  /* 0x0100000002027b82 */ /* 0x000ea20000000a00 */
[----:B------:R-:W-:Y:S02]  /*5230*/  HFMA2 R12, -RZ, RZ, 0, 5.9604644775390625e-08 ;  /* 0x00000001ff0c7431 */ /* 0x000fe400000001ff */
[----:B------:R-:W-:Y:S02]  /*5240*/  IMAD.MOV.U32 R8, RZ, RZ, 0x70 ;  /* 0x00000070ff087424 */ /* 0x000fe400078e00ff */
[----:B------:R-:W-:Y:S01]  /*5250*/  IMAD.MOV.U32 R13, RZ, RZ, RZ ;  /* 0x000000ffff0d7224 */ /* 0x000fe200078e00ff */
[----:B------:R-:W3:Y:S01]  /*5260*/  LDCU.64 UR6, c[0x4][0x88] ;  /* 0x01001100ff0677ac */ /* 0x000ee20008000a00 */
[----:B------:R-:W4:Y:S01]  /*5270*/  LDCU.64 UR4, c[0x4][0x8] ;  /* 0x01000100ff0477ac */ /* 0x000f220008000a00 */
[----:B-1----:R-:W-:Y:S02]  /*5280*/  MOV R4, UR8 ;  /* 0x0000000800047c02 */ /* 0x002fe40008000f00 */
[----:B------:R-:W-:Y:S02]  /*5290*/  MOV R5, UR9 ;  /* 0x0000000900057c02 */ /* 0x000fe40008000f00 */
[----:B---3--:R-:W-:Y:S01]  /*52a0*/  MOV R7, UR7 ;  /* 0x0000000700077c02 */ /* 0x008fe20008000f00 */
[----:B------:R-:W-:Y:S01]  /*52b0*/  IMAD.U32 R6, RZ, RZ, UR6 ;  /* 0x00000006ff067e24 */ /* 0x000fe2000f8e00ff */
[----:B----4-:R-:W-:Y:S01]  /*52c0*/  MOV R11, UR5 ;  /* 0x00000005000b7c02 */ /* 0x010fe20008000f00 */
[----:B------:R-:W-:Y:S02]  /*52d0*/  IMAD.U32 R10, RZ, RZ, UR4 ;  /* 0x00000004ff0a7e24 */ /* 0x000fe4000f8e00ff */
[----:B------:R-:W-:Y:S07]  /*52e0*/  LEPC R20, `(.L_x_85) ;  /* 0x000000001014794e */ /* 0x000fee0000000000 */
[----:B--2---:R-:W-:Y:S05]  /*52f0*/  CALL.ABS.NOINC R2 ;  /* 0x0000000002007343 */ /* 0x004fea0003c00000 */
.L_x_85:
[----:B------:R-:W-:Y:S05]  /*5300*/  BSYNC.RECONVERGENT B6 ;  /* 0x0000000000067941 */ /* 0x000fea0003800200 */
.L_x_84:
[----:B------:R-:W-:Y:S01]  /*5310*/  ISETP.NE.U32.AND P4, PT, R54, RZ, PT ;  /* 0x000000ff3600720c */ /* 0x000fe20003f85070 */
[----:B------:R-:W-:Y:S01]  /*5320*/  UISETP.NE.AND UP2, UPT, UR50, URZ, UPT ;  /* 0x000000ff3200728c */ /* 0x000fe2000bf45270 */
[----:B------:R-:W-:Y:S01]  /*5330*/  ISETP.NE.U32.AND P2, PT, RZ, UR38, PT ;  /* 0x00000026ff007c0c */ /* 0x000fe2000bf45070 */
[----:B------:R-:W-:Y:S01]  /*5340*/  UISETP.NE.U32.AND UP1, UPT, UR44, URZ, UPT ;  /* 0x000000ff2c00728c */ /* 0x000fe2000bf25070 */
[----:B------:R-:W-:Y:S01]  /*5350*/  ISETP.NE.AND.EX P4, PT, R55, RZ, PT, P4 ;  /* 0x000000ff3700720c */ /* 0x000fe20003f85340 */
[----:B------:R-:W-:Y:S01]  /*5360*/  UPLOP3.LUT UP0, UPT, UPT, UPT, UPT, 0x40, 0x4 ;  /* 0x000000000004789c */ /* 0x000fe20003f0e870 */
[----:B------:R-:W-:Y:S01]  /*5370*/  ISETP.NE.AND.EX P2, PT, RZ, UR39, PT, P2 ;  /* 0x00000027ff007c0c */ /* 0x000fe2000bf45320 */
[----:B------:R-:W-:Y:S01]  /*5380*/  UISETP.NE.AND.EX UP1, UPT, UR45, URZ, UPT, UP1 ;  /* 0x000000ff2d00728c */ /* 0x000fe2000bf25310 */
[----:B------:R-:W-:Y:S04]  /*5390*/  PLOP3.LUT P1, PT, PT, PT, UP2, 0x80, 0x8 ;  /* 0x000000000008781c */ /* 0x000fe80003f2f028 */
[----:B------:R-:W-:Y:S06]  /*53a0*/  @UP2 UPLOP3.LUT UP0, UPT, UPT, UPT, UP1, 0x80, 0x8 ;  /* 0x000000000008289c */ /* 0x000fec0003f0f010 */
[----:B------:R-:W-:Y:S01]  /*53b0*/  PLOP3.LUT P0, PT, PT, PT, UP0, 0x80, 0x8 ;  /* 0x000000000008781c */ /* 0x000fe20003f0f008 */
[----:B------:R-:W-:Y:S01]  /*53c0*/  @!UPT UIADD3 URZ, UPT, UPT, URZ, URZ, URZ ;  /* 0x000000fffffff290 */ /* 0x000fe2000fffe0ff */
[----:B------:R-:W-:Y:S11]  /*53d0*/  BRA.U !UP1, `(.L_x_87) ;  /* 0x0000000109387547 */ /* 0x000ff6000b800000 */
[----:B------:R-:W-:Y:S01]  /*53e0*/  UISETP.NE.U32.AND UP0, UPT, UR38, URZ, UPT ;  /* 0x000000ff2600728c */ /* 0x000fe2000bf05070 */
[----:B------:R-:W-:Y:S02]  /*53f0*/  HFMA2 R0, -RZ, RZ, 0, 5.9604644775390625e-08 ;  /* 0x00000001ff007431 */ /* 0x000fe400000001ff */
[----:B------:R-:W-:Y:S01]  /*5400*/  IMAD.MOV.U32 R59, RZ, RZ, 0x1 ;  /* 0x00000001ff3b7424 */ /* 0x000fe200078e00ff */
[----:B------:R-:W-:Y:S06]  /*5410*/  UISETP.NE.AND.EX UP0, UPT, UR39, URZ, UPT, UP0 ;  /* 0x000000ff2700728c */ /* 0x000fec000bf05300 */
[----:B------:R-:W-:Y:S05]  /*5420*/  PLOP3.LUT P3, PT, PT, PT, UP0, 0x80, 0x8 ;  /* 0x000000000008781c */ /* 0x000fea0003f6f008 */
[----:B------:R-:W1:Y:S01]  /*5430*/  @UP0 LDCU.64 UR6, c[0x0][0x888] ;  /* 0x00011100ff0607ac */ /* 0x000e620008000a00 */
[----:B------:R-:W-:Y:S07]  /*5440*/  @UP0 UIMAD UR4, UR36, UR44, URZ ;  /* 0x0000002c240402a4 */ /* 0x000fee000f8e02ff */
[----:B------:R-:W-:Y:S01]  /*5450*/  @!P3 PRMT R59, R0, 0x7610, R59 ;  /* 0x00007610003bb816 */ /* 0x000fe2000000003b */
[----:B-1----:R-:W-:Y:S03]  /*5460*/  @UP0 UIMAD.WIDE UR6, UR4, 0x4, UR6 ;  /* 0x00000004040608a5 */ /* 0x002fe6000f8e0206 */
[----:B------:R-:W1:Y:S03]  /*5470*/  @!UP0 LDCU UR4, c[0x0][0x880] ;  /* 0x00011000ff0487ac */ /* 0x000e660008000800 */
[----:B------:R-:W-:Y:S01]  /*5480*/  IMAD.U32 R2, RZ, RZ, UR6 ;  /* 0x00000006ff027e24 */ /* 0x000fe2000f8e00ff */
[----:B------:R-:W-:Y:S05]  /*5490*/  MOV R3, UR7 ;  /* 0x0000000700037c02 */ /* 0x000fea0008000f00 */
[----:B-----5:R2:W5:Y:S02]  /*54a0*/  @P3 LDG.E R35, desc[UR46][R2.64] ;  /* 0x0000002e02233981 */ /* 0x020564000c1e1900 */
[----:B-12---:R-:W-:Y:S02]  /*54b0*/  @!P3 IMAD.U32 R35, RZ, RZ, UR4 ;  /* 0x00000004ff23be24 */ /* 0x006fe4000f8e00ff */
.L_x_87:
[----:B------:R-:W-:Y:S05]  /*54c0*/  @!P4 BRA `(.L_x_88) ;  /* 0x000000000020c947 */ /* 0x000fea0003800000 */
[----:B------:R-:W-:Y:S04]  /*54d0*/  ISETP.NE.U32.AND P3, PT, R52, RZ, PT ;  /* 0x000000ff3400720c */ /* 0x000fe80003f65070 */
[----:B------:R-:W-:Y:S11]  /*54e0*/  ISETP.NE.AND.EX P3, PT, R53, RZ, PT, P3 ;  /* 0x000000ff3500720c */ /* 0x000ff60003f65330 */
[----:B------:R-:W-:Y:S02]  /*54f0*/  @!UPT UIADD3 URZ, UPT, UPT, URZ, URZ, URZ ;  /* 0x000000fffffff290 */ /* 0x000fe4000fffe0ff */
[----:B------:R-:W1:Y:S01]  /*5500*/  @P3 LDC.64 R2, c[0x0][0x8a8] ;  /* 0x00022a00ff023b82 */ /* 0x000e620000000a00 */
[----:B------:R-:W-:Y:S04]  /*5510*/  @P3 IMAD R0, R54, UR36, RZ ;  /* 0x0000002436003c24 */ /* 0x000fe8000f8e02ff */
[----:B-1----:R-:W-:Y:S05]  /*5520*/  @P3 IMAD.WIDE R2, R0, 0x4, R2 ;  /* 0x0000000400023825 */ /* 0x002fea00078e0202 */
[----:B-----5:R1:W5:Y:S02]  /*5530*/  @P3 LDG.E R33, desc[UR46][R2.64] ;  /* 0x0000002e02213981 */ /* 0x020364000c1e1900 */
[----:B-1----:R-:W2:Y:S02]  /*5540*/  @!P3 LDC R33, c[0x0][0x8a0] ;  /* 0x00022800ff21bb82 */ /* 0x002ea40000000800 */
.L_x_88:
[----:B-----5:R-:W-:Y:S01]  /*5550*/  FSETP.NEU.AND P3, PT, R35, RZ, PT ;  /* 0x000000ff2300720b */ /* 0x020fe20003f6d000 */
[----:B------:R-:W-:Y:S01]  /*5560*/  IMAD.SHL.U32 R80, R64, 0x2, RZ ;  /* 0x0000000240507824 */ /* 0x000fe200078e00ff */
[----:B------:R-:W-:Y:S01]  /*5570*/  SEL R7, RZ, 0xffffffff, P2 ;  /* 0xffffffffff077807 */ /* 0x000fe20001000000 */
[----:B------:R-:W-:Y:S01]  /*5580*/  BSSY B1, `(.L_x_89) ;  /* 0x0000036000017945 */ /* 0x000fe20003800000 */
[----:B------:R-:W-:Y:S01]  /*5590*/  @P1 LOP3.LUT P2, RZ, R59, 0xff, RZ, 0xc0, !PT ;  /* 0x000000ff3bff1812 */ /* 0x000fe2000784c0ff */
[----:B------:R-:W-:Y:S01]  /*55a0*/  VIADD R78, R80, UR48 ;  /* 0x00000030504e7c36 */ /* 0x000fe20008000000 */
[----:B------:R-:W-:Y:S01]  /*55b0*/  @P1 SEL R2, RZ, 0xffffffff, P3 ;  /* 0xffffffffff021807 */ /* 0x000fe20001800000 */
[----:B------:R-:W-:Y:S01]  /*55c0*/  IMAD.MOV.U32 R81, RZ, RZ, 0x1 ;  /* 0x00000001ff517424 */ /* 0x000fe200078e00ff */
[----:B------:R-:W-:Y:S01]  /*55d0*/  LOP3.LUT R70, R70, 0x1, RZ, 0x3c, !PT ;  /* 0x0000000146467812 */ /* 0x000fe200078e3cff */
[----:B------:R-:W-:Y:S01]  /*55e0*/  IMAD.MOV.U32 R39, RZ, RZ, RZ ;  /* 0x000000ffff277224 */ /* 0x000fe200078e00ff */
[----:B------:R-:W-:Y:S02]  /*55f0*/  @P0 SEL R2, R7, R2, !P2 ;  /* 0x0000000207020207 */ /* 0x000fe40005000000 */
[----:B------:R-:W-:Y:S02]  /*5600*/  CS2R R50, SRZ ;  /* 0x0000000000327805 */ /* 0x000fe4000001ff00 */
[----:B------:R-:W-:Y:S02]  /*5610*/  LEA R79, R30, UR48, 0x3 ;  /* 0x000000301e4f7c11 */ /* 0x000fe4000f8e18ff */
[----:B------:R-:W-:Y:S02]  /*5620*/  CS2R R48, SRZ ;  /* 0x0000000000307805 */ /* 0x000fe4000001ff00 */
[----:B------:R-:W-:Y:S02]  /*5630*/  @P1 LOP3.LUT R2, R2, 0x1, RZ, 0xc0, !PT ;  /* 0x0000000102021812 */ /* 0x000fe400078ec0ff */
[----:B------:R-:W-:Y:S02]  /*5640*/  CS2R R42, SRZ ;  /* 0x00000000002a7805 */ /* 0x000fe4000001ff00 */
[----:B------:R-:W-:Y:S02]  /*5650*/  SHF.L.U32 R0, R69, 0x1f, RZ ;  /* 0x0000001f45007819 */ /* 0x000fe400000006ff */
[----:B------:R-:W-:Y:S02]  /*5660*/  CS2R R40, SRZ ;  /* 0x0000000000287805 */ /* 0x000fe4000001ff00 */
[----:B------:R-:W-:Y:S01]  /*5670*/  ISETP.NE.U32.OR P5, PT, R2, 0x1, !P1 ;  /* 0x000000010200780c */ /* 0x000fe20004fa5470 */
[----:B------:R-:W-:Y:S01]  /*5680*/  IMAD.IADD R77, R71, 0x1, R78 ;  /* 0x00000001474d7824 */ /* 0x000fe200078e024e */
[----:B------:R-:W-:Y:S02]  /*5690*/  PLOP3.LUT P2, PT, PT, PT, UP1, 0x80, 0x8 ;  /* 0x000000000008781c */ /* 0x000fe40003f4f018 */
[----:B------:R-:W-:Y:S02]  /*56a0*/  LEA.HI R5, R30, R30, RZ, 0x1 ;  /* 0x0000001e1e057211 */ /* 0x000fe400078f08ff */
[----:B------:R-:W-:Y:S02]  /*56b0*/  LOP3.LUT P4, R74, R59, 0xff, RZ, 0xc0, !PT ;  /* 0x000000ff3b4a7812 */ /* 0x000fe4000788c0ff */
[----:B------:R-:W-:Y:S01]  /*56c0*/  SEL R2, RZ, 0xffffffff, P3 ;  /* 0xffffffffff027807 */ /* 0x000fe20001800000 */
[C---:B------:R-:W-:Y:S01]  /*56d0*/  IMAD.SHL.U32 R3, R5.reuse, 0x40, RZ ;  /* 0x0000004005037824 */ /* 0x040fe200078e00ff */
[----:B------:R-:W-:Y:S02]  /*56e0*/  LOP3.LUT R5, R5, 0xffe, RZ, 0xc0, !PT ;  /* 0x00000ffe05057812 */ /* 0x000fe400078ec0ff */
[----:B------:R-:W-:Y:S02]  /*56f0*/  P2R R76, PR, RZ, 0x20 ;  /* 0x00000020ff4c7803 */ /* 0x000fe40000000000 */
[----:B------:R-:W-:Y:S01]  /*5700*/  @P5 SHF.L.U32 R4, R70, 0x1f, RZ ;  /* 0x0000001f46045819 */ /* 0x000fe200000006ff */
[----:B------:R-:W-:Y:S01]  /*5710*/  IMAD.IADD R34, R30, 0x1, -R5 ;  /* 0x000000011e227824 */ /* 0x000fe200078e0a05 */
[----:B------:R-:W-:Y:S02]  /*5720*/  @P2 SEL R2, R7, R2, !P4 ;  /* 0x0000000207022207 */ /* 0x000fe40006000000 */
[----:B------:R-:W1:Y:S01]  /*5730*/  @P5 SYNCS.PHASECHK.TRANS64.TRYWAIT P1, [UR48+0x30], R4 ;  /* 0x00003004ff0055a7 */ /* 0x000e620008021130 */
[----:B------:R-:W-:Y:S02]  /*5740*/  LOP3.LUT R3, R3, 0xffffff80, RZ, 0xc0, !PT ;  /* 0xffffff8003037812 */ /* 0x000fe400078ec0ff */
[----:B------:R-:W-:Y:S03]  /*5750*/  LOP3.LUT R2, R2, 0x1, RZ, 0xc0, !PT ;  /* 0x0000000102027812 */ /* 0x000fe600078ec0ff */
[----:B------:R-:W-:Y:S01]  /*5760*/  IMAD.IADD R3, R32, 0x1, R3 ;  /* 0x0000000120037824 */ /* 0x000fe200078e0203 */
[----:B------:R-:W-:Y:S03]  /*5770*/  ISETP.NE.U32.AND P2, PT, R2, 0x1, PT ;  /* 0x000000010200780c */ /* 0x000fe60003f45070 */
[----:B------:R-:W-:Y:S01]  /*5780*/  IMAD R34, R34, 0x100000, R3 ;  /* 0x0010000022227824 */ /* 0x000fe200078e0203 */
[----:B------:R-:W-:Y:S01]  /*5790*/  P2R R82, PR, RZ, 0x4 ;  /* 0x00000004ff527803 */ /* 0x000fe20000000000 */
[----:B------:R3:W4:Y:S01]  /*57a0*/  SYNCS.PHASECHK.TRANS64.TRYWAIT P0, [R79+URZ+0xa0], R0 ;  /* 0x0000a0004f0075a7 */ /* 0x00072200080011ff */
[----:B-1----:R-:W-:Y:S01]  /*57b0*/  @P5 SEL R81, RZ, 0x1, !P1 ;  /* 0x00000001ff515807 */ /* 0x002fe20004800000 */
[----:B---3--:R-:W-:Y:S06]  /*57c0*/  @!P5 BRA `(.L_x_90) ;  /* 0x000000000044d947 */ /* 0x008fec0003800000 */
[----:B------:R-:W-:Y:S01]  /*57d0*/  IMAD.MOV.U32 R50, RZ, RZ, RZ ;  /* 0x000000ffff327224 */ /* 0x000fe200078e00ff */
[----:B------:R-:W-:Y:S01]  /*57e0*/  ISETP.NE.AND P1, PT, R81, RZ, PT ;  /* 0x000000ff5100720c */ /* 0x000fe20003f25270 */
[----:B------:R-:W-:Y:S01]  /*57f0*/  BSSY B0, `(.L_x_91) ;  /* 0x0000008000007945 */ /* 0x000fe20003800000 */
[----:B------:R-:W-:Y:S02]  /*5800*/  CS2R R42, SRZ ;  /* 0x00000000002a7805 */ /* 0x000fe4000001ff00 */
[----:B------:R-:W-:Y:S02]  /*5810*/  CS2R R40, SRZ ;  /* 0x0000000000287805 */ /* 0x000fe4000001ff00 */
[----:B------:R-:W-:Y:S07]  /*5820*/  CS2R R48, SRZ ;  /* 0x0000000000307805 */ /* 0x000fee000001ff00 */
[----:B------:R-:W-:Y:S05]  /*5830*/  @P1 BRA `(.L_x_92) ;  /* 0x00000000000c1947 */ /* 0x000fea0003800000 */
[----:B------:R-:W-:Y:S04]  /*5840*/  SHF.L.U32 R3, R70, 0x1f, RZ ;  /* 0x0000001f46037819 */ /* 0x000fe800000006ff */
[----:B------:R-:W1:Y:S02]  /*5850*/  SYNCS.PHASECHK.TRANS64.TRYWAIT P1, [UR48+0x30], R3 ;  /* 0x00003003ff0075a7 */ /* 0x000e640008021130 */
[----:B-1----:R-:W-:Y:S05]  /*5860*/  @!P1 BRA `(.L_x_93) ;  /* 0x0000002c00849947 */ /* 0x002fea0003800000 */
.L_x_92:
[----:B------:R-:W-:Y:S05]  /*5870*/  BSYNC B0 ;  /* 0x0000000000007941 */ /* 0x000fea0003800000 */
.L_x_91:
[----:B------:R-:W-:Y:S01]  /*5880*/  ISETP.NE.AND P1, PT, R82, RZ, PT ;  /* 0x000000ff5200720c */ /* 0x000fe20003f25270 */
[----:B------:R-:W-:Y:S11]  /*5890*/  HFMA2 R39, -RZ, RZ, 0, 5.9604644775390625e-08 ;  /* 0x00000001ff277431 */ /* 0x000ff600000001ff */
[----:B------:R-:W-:Y:S01]  /*58a0*/  @!UPT UIADD3 URZ, UPT, UPT, URZ, URZ, URZ ;  /* 0x000000fffffff290 */ /* 0x000fe2000fffe0ff */
[----:B------:R-:W-:Y:S05]  /*58b0*/  @P1 WARPSYNC.ALL ;  /* 0x0000000000001948 */ /* 0x000fea0003800000 */
[----:B------:R3:W1:Y:S04]  /*58c0*/  @P1 LDSM.16.M88.4 R40, [R80+UR48+0x200] ;  /* 0x000200305028183b */ /* 0x0006680008000200 */
[----:B------:R3:W1:Y:S02]  /*58d0*/  @P1 LDSM.16.M88.4 R48, [R77+0x200] ;  /* 0x000200004d30183b */ /* 0x0006640000000200 */
.L_x_90:
[----:B------:R-:W-:Y:S05]  /*58e0*/  BSYNC B1 ;  /* 0x0000000000017941 */ /* 0x000fea0003800000 */
.L_x_89:
[----:B-1----:R-:W-:Y:S04]  /*58f0*/  SHF.R.U32.HI R2, RZ, 0x15, R34 ;  /* 0x00000015ff027819 */ /* 0x002fe80000011622 */
[----:B------:R-:W-:Y:S01]  /*5900*/  LOP3.LUT P1, RZ, R2, 0x3, R65, 0x48, !PT ;  /* 0x0000000302ff7812 */ /* 0x000fe20007824841 */
[----:B------:R-:W-:Y:S01]  /*5910*/  @!UPT UIADD3 URZ, UPT, UPT, URZ, URZ, URZ ;  /* 0x000000fffffff290 */ /* 0x000fe2000fffe0ff */
[----:B----4-:R-:W-:Y:S11]  /*5920*/  @P0 BRA `(.L_x_94) ;  /* 0x0000000000080947 */ /* 0x010ff60003800000 */
[----:B------:R-:W1:Y:S02]  /*5930*/  SYNCS.PHASECHK.TRANS64.TRYWAIT P0, [R79+URZ+0xa0], R0 ;  /* 0x0000a0004f0075a7 */ /* 0x000e6400080011ff */
[----:B-1----:R-:W-:Y:S05]  /*5940*/  @!P0 BRA `(.L_x_95) ;  /* 0x0000002c00648947 */ /* 0x002fea0003800000 */
.L_x_94:
[----:B------:R-:W-:Y:S05]  /*5950*/  @!P1 BRA `(.L_x_96) ;  /* 0x0000000000409947 */ /* 0x000fea0003800000 */
[----:B------:R-:W4:Y:S01]  /*5960*/  LDCU.64 UR8, c[0x4][0x70] ;  /* 0x01000e00ff0877ac */ /* 0x000f220008000a00 */
[----:B------:R-:W-:Y:S01]  /*5970*/  MOV R3, 0x0 ;  /* 0x0000000000037802 */ /* 0x000fe20000000f00 */
[----:B------:R-:W-:Y:S02]  /*5980*/  HFMA2 R12, -RZ, RZ, 0, 5.9604644775390625e-08 ;  /* 0x00000001ff0c7431 */ /* 0x000fe400000001ff */
[----:B------:R-:W-:Y:S02]  /*5990*/  IMAD.MOV.U32 R8, RZ, RZ, 0x192 ;  /* 0x00000192ff087424 */ /* 0x000fe400078e00ff */
[----:B------:R-:W-:Y:S01]  /*59a0*/  IMAD.MOV.U32 R13, RZ, RZ, RZ ;  /* 0x000000ffff0d7224 */ /* 0x000fe200078e00ff */
[----:B------:R-:W5:Y:S01]  /*59b0*/  LDCU.64 UR6, c[0x4][0x78] ;  /* 0x01000f00ff0677ac */ /* 0x000f620008000a00 */
[----:B------:R-:W1:Y:S01]  /*59c0*/  LDC.64 R2, c[0x4][R3] ;  /* 0x0100000003027b82 */ /* 0x000e620000000a00 */
[----:B------:R-:W2:Y:S01]  /*59d0*/  LDCU.64 UR4, c[0x4][0x10] ;  /* 0x01000200ff0477ac */ /* 0x000ea20008000a00 */
[----:B----4-:R-:W-:Y:S01]  /*59e0*/  MOV R5, UR9 ;  /* 0x0000000900057c02 */ /* 0x010fe20008000f00 */
[----:B------:R-:W-:Y:S01]  /*59f0*/  IMAD.U32 R4, RZ, RZ, UR8 ;  /* 0x00000008ff047e24 */ /* 0x000fe2000f8e00ff */
[----:B-----5:R-:W-:Y:S01]  /*5a00*/  MOV R7, UR7 ;  /* 0x0000000700077c02 */ /* 0x020fe20008000f00 */
[----:B------:R-:W-:Y:S01]  /*5a10*/  IMAD.U32 R6, RZ, RZ, UR6 ;  /* 0x00000006ff067e24 */ /* 0x000fe2000f8e00ff */
[----:B--2---:R-:W-:Y:S01]  /*5a20*/  MOV R11, UR5 ;  /* 0x00000005000b7c02 */ /* 0x004fe20008000f00 */
[----:B------:R-:W-:Y:S02]  /*5a30*/  IMAD.U32 R10, RZ, RZ, UR4 ;  /* 0x00000004ff0a7e24 */ /* 0x000fe4000f8e00ff */
[----:B------:R-:W-:Y:S07]  /*5a40*/  LEPC R20, `(.L_x_96) ;  /* 0x000000001014794e */ /* 0x000fee0000000000 */
[----:B-1-3--:R-:W-:Y:S05]  /*5a50*/  CALL.ABS.NOINC R2 ;  /* 0x0000000002007343 */ /* 0x00afea0003c00000 */
.L_x_96:
[----:B------:R-:W-:Y:S05]  /*5a60*/  WARPSYNC.ALL ;  /* 0x0000000000007948 */ /* 0x000fea0003800000 */
[----:B------:R-:W-:Y:S01]  /*5a70*/  R2UR UR4, R34 ;  /* 0x00000000220472ca */ /* 0x000fe200000e0000 */
[--C-:B------:R-:W-:Y:S01]  /*5a80*/  HADD2.F32 R20, -RZ, R40.reuse.H0_H0 ;  /* 0x20000028ff147230 */ /* 0x100fe20000004100 */
[----:B------:R-:W-:Y:S01]  /*5a90*/  ISETP.NE.AND P0, PT, R72, RZ, PT ;  /* 0x000000ff4800720c */ /* 0x000fe20003f05270 */
[----:B------:R-:W-:Y:S01]  /*5aa0*/  HADD2.F32 R21, -RZ, R40.H1_H1 ;  /* 0x30000028ff157230 */ /* 0x000fe20000004100 */
[----:B------:R-:W-:Y:S01]  /*5ab0*/  BSSY.RECONVERGENT B0, `(.L_x_97) ;  /* 0x000004c000007945 */ /* 0x000fe20003800200 */
[----:B------:R-:W-:Y:S02]  /*5ac0*/  HADD2.F32 R36, -RZ, R41.H1_H1 ;  /* 0x30000029ff247230 */ /* 0x000fe40000004100 */
[----:B------:R-:W-:Y:S02]  /*5ad0*/  HADD2.F32 R37, -RZ, R43.H0_H0 ;  /* 0x2000002bff257230 */ /* 0x000fe40000004100 */
[----:B------:R-:W-:Y:S04]  /*5ae0*/  HADD2.F32 R38, -RZ, R51.H1_H1 ;  /* 0x30000033ff267230 */ /* 0x000fe80000004100 */
[----:B------:R-:W1:Y:S02]  /*5af0*/  LDTM.16dp256bit.x4 R4, tmem[UR4] ;  /* 0x00000004000479ee */ /* 0x000e640008120000 */
[C---:B-12---:R-:W-:Y:S01]  /*5b00*/  FMUL R0, R33.reuse, R4 ;  /* 0x0000000421007220 */ /* 0x046fe20000400000 */
[C---:B------:R-:W-:Y:S01]  /*5b10*/  FMUL R2, R33.reuse, R5 ;  /* 0x0000000521027220 */ /* 0x040fe20000400000 */
[C---:B------:R-:W-:Y:S01]  /*5b20*/  FMUL R3, R33.reuse, R6 ;  /* 0x0000000621037220 */ /* 0x040fe20000400000 */
[----:B------:R-:W-:Y:S01]  /*5b30*/  FMUL R7, R33, R7 ;  /* 0x0000000721077220 */ /* 0x000fe20000400000 */
[C---:B------:R-:W-:Y:S01]  /*5b40*/  FFMA R0, R35.reuse, R20, R0 ;  /* 0x0000001423007223 */ /* 0x040fe20000000000 */
[----:B------:R-:W-:Y:S02]  /*5b50*/  HADD2.F32 R20, -RZ, R41.H0_H0 ;  /* 0x20000029ff147230 */ /* 0x000fe40000004100 */
[----:B------:R-:W-:Y:S01]  /*5b60*/  FFMA R2, R35, R21, R2 ;  /* 0x0000001523027223 */ /* 0x000fe20000000002 */
[--C-:B------:R-:W-:Y:S02]  /*5b70*/  HADD2.F32 R21, -RZ, R42.reuse.H0_H0 ;  /* 0x2000002aff157230 */ /* 0x100fe40000004100 */
[C---:B------:R-:W-:Y:S01]  /*5b80*/  FMUL R4, R33.reuse, R8 ;  /* 0x0000000821047220 */ /* 0x040fe20000400000 */
[----:B------:R-:W-:Y:S01]  /*5b90*/  FMUL R5, R33, R9 ;  /* 0x0000000921057220 */ /* 0x000fe20000400000 */
[C---:B------:R-:W-:Y:S01]  /*5ba0*/  FFMA R3, R35.reuse, R20, R3 ;  /* 0x0000001423037223 */ /* 0x040fe20000000003 */
[----:B------:R-:W-:Y:S01]  /*5bb0*/  HADD2.F32 R20, -RZ, R42.H1_H1 ;  /* 0x3000002aff147230 */ /* 0x000fe20000004100 */
[----:B------:R-:W-:Y:S01]  /*5bc0*/  F2FP.F16.F32.PACK_AB R44, R2, R0 ;  /* 0x00000000022c723e */ /* 0x000fe200000000ff */
[C---:B------:R-:W-:Y:S01]  /*5bd0*/  FFMA R7, R35.reuse, R36, R7 ;  /* 0x0000002423077223 */ /* 0x040fe20000000007 */
[----:B------:R-:W-:Y:S01]  /*5be0*/  FFMA R4, R35, R21, R4 ;  /* 0x0000001523047223 */ /* 0x000fe20000000004 */
[----:B------:R-:W-:Y:S01]  /*5bf0*/  FMUL R6, R33, R10 ;  /* 0x0000000a21067220 */ /* 0x000fe20000400000 */
[----:B------:R-:W-:Y:S02]  /*5c00*/  HADD2.F32 R36, -RZ, R43.H1_H1 ;  /* 0x3000002bff247230 */ /* 0x000fe40000004100 */
[----:B------:R-:W-:Y:S01]  /*5c10*/  FFMA R5, R35, R20, R5 ;  /* 0x0000001423057223 */ /* 0x000fe20000000005 */
[----:B------:R-:W-:Y:S01]  /*5c20*/  FMUL R11, R33, R11 ;  /* 0x0000000b210b7220 */ /* 0x000fe20000400000 */
[----:B------:R-:W-:Y:S01]  /*5c30*/  FFMA R6, R35, R37, R6 ;  /* 0x0000002523067223 */ /* 0x000fe20000000006 */
[--C-:B------:R-:W-:Y:S02]  /*5c40*/  HADD2.F32 R20, -RZ, R48.reuse.H0_H0 ;  /* 0x20000030ff147230 */ /* 0x100fe40000004100 */
[----:B------:R-:W-:Y:S01]  /*5c50*/  FMUL R8, R33, R12 ;  /* 0x0000000c21087220 */ /* 0x000fe20000400000 */
[----:B------:R-:W-:Y:S01]  /*5c60*/  FFMA R11, R35, R36, R11 ;  /* 0x00000024230b7223 */ /* 0x000fe2000000000b */
[----:B------:R-:W-:Y:S02]  /*5c70*/  HADD2.F32 R36, -RZ, R48.H1_H1 ;  /* 0x30000030ff247230 */ /* 0x000fe40000004100 */
[C---:B------:R-:W-:Y:S01]  /*5c80*/  FMUL R9, R33.reuse, R13 ;  /* 0x0000000d21097220 */ /* 0x040fe20000400000 */
[--C-:B------:R-:W-:Y:S02]  /*5c90*/  HADD2.F32 R21, -RZ, R49.reuse.H0_H0 ;  /* 0x20000031ff157230 */ /* 0x100fe40000004100 */
[----:B------:R-:W-:Y:S01]  /*5ca0*/  FMUL R10, R33, R14 ;  /* 0x0000000e210a7220 */ /* 0x000fe20000400000 */
[C---:B------:R-:W-:Y:S01]  /*5cb0*/  FFMA R8, R35.reuse, R20, R8 ;  /* 0x0000001423087223 */ /* 0x040fe20000000008 */
[C---:B------:R-:W-:Y:S01]  /*5cc0*/  FFMA R9, R35.reuse, R36, R9 ;  /* 0x0000002423097223 */ /* 0x040fe20000000009 */
[----:B------:R-:W-:Y:S02]  /*5cd0*/  HADD2.F32 R20, -RZ, R49.H1_H1 ;  /* 0x30000031ff147230 */ /* 0x000fe40000004100 */
[----:B------:R-:W-:Y:S01]  /*5ce0*/  FFMA R10, R35, R21, R10 ;  /* 0x00000015230a7223 */ /* 0x000fe2000000000a */
[C---:B------:R-:W-:Y:S01]  /*5cf0*/  FMUL R15, R33.reuse, R15 ;  /* 0x0000000f210f7220 */ /* 0x040fe20000400000 */
[--C-:B------:R-:W-:Y:S02]  /*5d00*/  HADD2.F32 R21, -RZ, R50.reuse.H0_H0 ;  /* 0x20000032ff157230 */ /* 0x100fe40000004100 */
[C---:B------:R-:W-:Y:S01]  /*5d10*/  FMUL R12, R33.reuse, R16 ;  /* 0x00000010210c7220 */ /* 0x040fe20000400000 */
[----:B------:R-:W-:Y:S02]  /*5d20*/  HADD2.F32 R36, -RZ, R50.H1_H1 ;  /* 0x30000032ff247230 */ /* 0x000fe40000004100 */
[C---:B------:R-:W-:Y:S01]  /*5d30*/  FMUL R13, R33.reuse, R17 ;  /* 0x00000011210d7220 */ /* 0x040fe20000400000 */
[----:B------:R-:W-:Y:S02]  /*5d40*/  HADD2.F32 R37, -RZ, R51.H0_H0 ;  /* 0x20000033ff257230 */ /* 0x000fe40000004100 */
[----:B------:R-:W-:Y:S01]  /*5d50*/  FMUL R14, R33, R18 ;  /* 0x00000012210e7220 */ /* 0x000fe20000400000 */
[----:B------:R-:W-:Y:S01]  /*5d60*/  FFMA R15, R35, R20, R15 ;  /* 0x00000014230f7223 */ /* 0x000fe2000000000f */
[----:B------:R-:W-:Y:S01]  /*5d70*/  FMUL R19, R33, R19 ;  /* 0x0000001321137220 */ /* 0x000fe20000400000 */
[C---:B------:R-:W-:Y:S01]  /*5d80*/  FFMA R12, R35.reuse, R21, R12 ;  /* 0x00000015230c7223 */ /* 0x040fe2000000000c */
[C---:B------:R-:W-:Y:S01]  /*5d90*/  FFMA R13, R35.reuse, R36, R13 ;  /* 0x00000024230d7223 */ /* 0x040fe2000000000d */
[C---:B------:R-:W-:Y:S01]  /*5da0*/  FFMA R14, R35.reuse, R37, R14 ;  /* 0x00000025230e7223 */ /* 0x040fe2000000000e */
[----:B------:R-:W-:Y:S01]  /*5db0*/  FFMA R19, R35, R38, R19 ;  /* 0x0000002623137223 */ /* 0x000fe20000000013 */
[----:B------:R-:W-:Y:S02]  /*5dc0*/  F2FP.F16.F32.PACK_AB R45, R7, R3 ;  /* 0x00000003072d723e */ /* 0x000fe400000000ff */
[----:B------:R-:W-:Y:S02]  /*5dd0*/  F2FP.F16.F32.PACK_AB R46, R5, R4 ;  /* 0x00000004052e723e */ /* 0x000fe400000000ff */
[----:B------:R-:W-:Y:S02]  /*5de0*/  F2FP.F16.F32.PACK_AB R47, R11, R6 ;  /* 0x000000060b2f723e */ /* 0x000fe400000000ff */
[----:B------:R-:W-:Y:S02]  /*5df0*/  F2FP.F16.F32.PACK_AB R84, R9, R8 ;  /* 0x000000080954723e */ /* 0x000fe400000000ff */
[----:B------:R-:W-:Y:S01]  /*5e00*/  F2FP.F16.F32.PACK_AB R85, R15, R10 ;  /* 0x0000000a0f55723e */ /* 0x000fe200000000ff */
[----:B------:R1:W-:Y:S01]  /*5e10*/  STSM.16.M88.4 [R78+0x200], R44 ;  /* 0x0002002c4e007844 */ /* 0x0003e20000000200 */
[----:B------:R-:W-:Y:S02]  /*5e20*/  F2FP.F16.F32.PACK_AB R86, R13, R12 ;  /* 0x0000000c0d56723e */ /* 0x000fe400000000ff */
[----:B------:R-:W-:Y:S05]  /*5e30*/  F2FP.F16.F32.PACK_AB R87, R19, R14 ;  /* 0x0000000e1357723e */ /* 0x000fea00000000ff */
[----:B------:R1:W-:Y:S01]  /*5e40*/  STSM.16.M88.4 [R77+0x200], R84 ;  /* 0x000200544d007844 */ /* 0x0003e20000000200 */
[----:B------:R-:W-:Y:S01]  /*5e50*/  @!PT LDS RZ, [RZ] ;  /* 0x00000000fffff984 */ /* 0x000fe20000000800 */
[----:B------:R-:W-:Y:S01]  /*5e60*/  @!PT LDS RZ, [RZ] ;  /* 0x00000000fffff984 */ /* 0x000fe20000000800 */
[----:B------:R-:W-:Y:S01]  /*5e70*/  @!PT LDS RZ, [RZ] ;  /* 0x00000000fffff984 */ /* 0x000fe20000000800 */
[----:B------:R-:W-:Y:S01]  /*5e80*/  @!PT LDS RZ, [RZ] ;  /* 0x00000000fffff984 */ /* 0x000fe20000000800 */
[----:B------:R2:W-:Y:S07]  /*5e90*/  MEMBAR.ALL.CTA ;  /* 0x0000000000007992 */ /* 0x0005ee0000008000 */
[----:B--2---:R-:W2:Y:S02]  /*5ea0*/  FENCE.VIEW.ASYNC.S ;  /* 0x00000000000073c6 */ /* 0x004ea40000000000 */
[----:B--2---:R-:W-:Y:S06]  /*5eb0*/  BAR.SYNC.DEFER_BLOCKING 0x1, 0x80 ;  /* 0x0042000000007b1d */ /* 0x004fec0000010000 */
[----:B------:R-:W-:Y:S05]  /*5ec0*/  @P0 BRA `(.L_x_98) ;  /* 0x0000000000280947 */ /* 0x000fea0003800000 */
[----:B------:R-:W-:Y:S02]  /*5ed0*/  UIADD3 UR4, UPT, UPT, UR48, 0x200, URZ ;  /* 0x0000020030047890 */ /* 0x000fe4000fffe0ff */
[----:B------:R-:W-:Y:S01]  /*5ee0*/  UIADD3 UR6, UP0, UPT, UR52, 0x680, URZ ;  /* 0x0000068034067890 */ /* 0x000fe2000ff1e0ff */
[----:B------:R-:W-:Y:S03]  /*5ef0*/  UMOV UR43, UR36 ;  /* 0x00000024002b7c82 */ /* 0x000fe60008000000 */
[----:B------:R-:W-:Y:S01]  /*5f00*/  MOV R66, UR4 ;  /* 0x0000000400427c02 */ /* 0x000fe20008000f00 */
[----:B------:R-:W-:Y:S03]  /*5f10*/  UIADD3.X UR7, UPT, UPT, URZ, UR53, URZ, UP0, !UPT ;  /* 0x00000035ff077290 */ /* 0x000fe600087fe4ff */
[----:B------:R-:W-:Y:S11]  /*5f20*/  R2UR UR40, R66 ;  /* 0x00000000422872ca */ /* 0x000ff600000e0000 */
[----:B------:R-:W-:Y:S02]  /*5f30*/  @!UPT UIADD3 URZ, UPT, UPT, URZ, URZ, URZ ;  /* 0x000000fffffff290 */ /* 0x000fe4000fffe0ff */
[----:B------:R2:W-:Y:S01]  /*5f40*/  UTMASTG.3D [UR40], [UR6] ;  /* 0x00000028060073b5 */ /* 0x0005e20008010000 */
[----:B------:R0:W-:Y:S01]  /*5f50*/  UTMACMDFLUSH ;  /* 0x00000000000079b7 */ /* 0x0001e20000000000 */
[----:B--2---:R-:W-:Y:S04]  /*5f60*/  DEPBAR.LE SB0, 0x1 ;  /* 0x000080400000791a */ /* 0x004fe80000000000 */
.L_x_98:
[----:B------:R-:W-:Y:S05]  /*5f70*/  BSYNC.RECONVERGENT B0 ;  /* 0x0000000000007941 */ /* 0x000fea0003800200 */
.L_x_97:
[----:B------:R-:W-:Y:S01]  /*5f80*/  BAR.SYNC.DEFER_BLOCKING 0x1, 0x80 ;  /* 0x0042000000007b1d */ /* 0x000fe20000010000 */
[----:B------:R-:W-:Y:S01]  /*5f90*/  ISETP.NE.AND P1, PT, R76, RZ, PT ;  /* 0x000000ff4c00720c */ /* 0x000fe20003f25270 */
[----:B------:R-:W-:Y:S01]  /*5fa0*/  UISETP.NE.AND UP0, UPT, UR49, URZ, UPT ;  /* 0x000000ff3100728c */ /* 0x000fe2000bf05270 */
[----:B------:R-:W-:Y:S11]  /*5fb0*/  LEA R3, R39, UR48, 0x3 ;  /* 0x0000003027037c11 */ /* 0x000ff6000f8e18ff */
[----:B------:R-:W-:Y:S01]  /*5fc0*/  @P1 SHF.L.U32 R2, R70, 0x1f, RZ ;  /* 0x0000001f46021819 */ /* 0x000fe200000006ff */
[----:B------:R-:W-:Y:S06]  /*5fd0*/  BRA.U !UP0, `(.L_x_99) ;  /* 0x0000000108247547 */ /* 0x000fec000b800000 */
[----:B------:R-:W-:Y:S01]  /*5fe0*/  IMAD.U32 R5, RZ, RZ, UR51 ;  /* 0x00000033ff057e24 */ /* 0x000fe2000f8e00ff */
[----:B------:R-:W-:Y:S01]  /*5ff0*/  MOV R0, UR37 ;  /* 0x0000002500007c02 */ /* 0x000fe20008000f00 */
[----:B------:R-:W-:Y:S03]  /*6000*/  UIADD3 UR51, UPT, UPT, UR51, 0x1, URZ ;  /* 0x0000000133337890 */ /* 0x000fe6000fffe0ff */
[----:B------:R-:W-:Y:S01]  /*6010*/  @P1 LEA R5, R5, UR48, 0x3 ;  /* 0x0000003005051c11 */ /* 0x000fe2000f8e18ff */
[----:B------:R-:W-:Y:S04]  /*6020*/  UISETP.NE.AND UP0, UPT, UR51, 0x4, UPT ;  /* 0x000000043300788c */ /* 0x000fe8000bf05270 */
[----:B------:R-:W-:Y:S01]  /*6030*/  @P1 VIADD R5, R5, 0x50 ;  /* 0x0000005005051836 */ /* 0x000fe20000000000 */
[----:B------:R-:W-:Y:S04]  /*6040*/  USEL UR51, UR51, URZ, UP0 ;  /* 0x000000ff33337287 */ /* 0x000fe80008000000 */
[----:B------:R-:W-:Y:S04]  /*6050*/  @P1 PRMT R0, R0, 0x654, R5 ;  /* 0x0000065400001816 */ /* 0x000fe80000000005 */
[----:B------:R2:W-:Y:S04]  /*6060*/  @P1 SYNCS.ARRIVE.TRANS64.RED.A1T0 RZ, [R0+URZ], RZ ;  /* 0x000000ff00ff19a7 */ /* 0x0005e800081004ff */
.L_x_99:
[----:B------:R-:W4:Y:S01]  /*6070*/  @P1 SYNCS.PHASECHK.TRANS64.TRYWAIT P0, [R3+URZ+0x30], R2 ;  /* 0x00003002030015a7 */ /* 0x000f2200080011ff */
[----:B------:R-:W-:Y:S01]  /*6080*/  BSSY B1, `(.L_x_100) ;  /* 0x0000013000017945 */ /* 0x000fe20003800000 */
[----:B----4-:R-:W-:Y:S03]  /*6090*/  @P1 SEL R81, RZ, 0x1, !P0 ;  /* 0x00000001ff511807 */ /* 0x010fe60004000000 */
[----:B------:R-:W-:Y:S05]  /*60a0*/  @!P1 BRA `(.L_x_101) ;  /* 0x0000000000409947 */ /* 0x000fea0003800000 */
[----:B------:R-:W-:Y:S01]  /*60b0*/  ISETP.NE.AND P1, PT, R82, RZ, PT ;  /* 0x000000ff5200720c */ /* 0x000fe20003f25270 */
[----:B------:R-:W-:Y:S01]  /*60c0*/  BSSY B0, `(.L_x_102) ;  /* 0x0000009000007945 */ /* 0x000fe20003800000 */
[----:B------:R-:W-:Y:S11]  /*60d0*/  ISETP.NE.AND P0, PT, R81, RZ, PT ;  /* 0x000000ff5100720c */ /* 0x000ff60003f05270 */
[----:B------:R-:W-:Y:S05]  /*60e0*/  @P1 IMAD R4, R39, 0x1000, R80 ;  /* 0x0000100027041824 */ /* 0x000fea00078e0250 */
[----:B------:R-:W-:Y:S05]  /*60f0*/  @P1 IADD3 R2, PT, PT, R4, UR48, RZ ;  /* 0x0000003004021c10 */ /* 0x000fea000fffe0ff */
[----:B------:R-:W-:Y:S01]  /*6100*/  @P1 IMAD.IADD R2, R71, 0x1, R2 ;  /* 0x0000000147021824 */ /* 0x000fe200078e0202 */
[----:B------:R-:W-:Y:S06]  /*6110*/  @P0 BRA `(.L_x_103) ;  /* 0x00000000000c0947 */ /* 0x000fec0003800000 */
[----:B--2---:R-:W-:Y:S04]  /*6120*/  SHF.L.U32 R0, R70, 0x1f, RZ ;  /* 0x0000001f46007819 */ /* 0x004fe800000006ff */
[----:B------:R-:W2:Y:S02]  /*6130*/  SYNCS.PHASECHK.TRANS64.TRYWAIT P0, [R3+URZ+0x30], R0 ;  /* 0x00003000030075a7 */ /* 0x000ea400080011ff */
[----:B--2---:R-:W-:Y:S05]  /*6140*/  @!P0 BRA `(.L_x_104) ;  /* 0x0000002400788947 */ /* 0x004fea0003800000 */
.L_x_103:
[----:B------:R-:W-:Y:S05]  /*6150*/  BSYNC B0 ;  /* 0x0000000000007941 */ /* 0x000fea0003800000 */
.L_x_102:
[----:B------:R-:W-:Y:S02]  /*6160*/  ISETP.NE.AND P0, PT, R82, RZ, PT ;  /* 0x000000ff5200720c */ /* 0x000fe40003f05270 */
[----:B------:R-:W-:Y:S11]  /*6170*/  IADD3 R39, PT, PT, R39, 0x1, RZ ;  /* 0x0000000127277810 */ /* 0x000ff60007ffe0ff */
[----:B------:R-:W-:Y:S05]  /*6180*/  @P0 WARPSYNC.ALL ;  /* 0x0000000000000948 */ /* 0x000fea0003800000 */
[----:B------:R4:W1:Y:S04]  /*6190*/  @P0 LDSM.16.M88.4 R40, [R4+UR48+0x200] ;  /* 0x000200300428083b */ /* 0x0008680008000200 */
[----:B------:R4:W1:Y:S02]  /*61a0*/  @P0 LDSM.16.M88.4 R48, [R2+0x200] ;  /* 0x000200000230083b */ /* 0x0008640000000200 */
.L_x_101:
[----:B------:R-:W-:Y:S05]  /*61b0*/  BSYNC B1 ;  /* 0x0000000000017941 */ /* 0x000fea0003800000 */
.L_x_100:
[----:B--2---:R-:W-:Y:S05]  /*61c0*/  VIADD R0, R34, 0x20 ;  /* 0x0000002022007836 */ /* 0x004fea0000000000 */
[----:B------:R-:W-:Y:S04]  /*61d0*/  SHF.R.U32.HI R0, RZ, 0x15, R0 ;  /* 0x00000015ff007819 */ /* 0x000fe80000011600 */
[----:B------:R-:W-:Y:S11]  /*61e0*/  LOP3.LUT P0, RZ, R0, 0x3, R65, 0x48, !PT ;  /* 0x0000000300ff7812 */ /* 0x000ff60007804841 */
[----:B------:R-:W-:Y:S02]  /*61f0*/  @!UPT UIADD3 URZ, UPT, UPT, URZ, URZ, URZ ;  /* 0x000000fffffff290 */ /* 0x000fe4000fffe0ff */
[----:B------:R-:W-:Y:S05]  /*6200*/  @!P0 BRA `(.L_x_105) ;  /* 0x0000000000408947 */ /* 0x000fea0003800000 */
[----:B------:R-:W2:Y:S01]  /*6210*/  LDCU.64 UR8, c[0x4][0x70] ;  /* 0x01000e00ff0877ac */ /* 0x000ea20008000a00 */
[----:B------:R-:W-:Y:S01]  /*6220*/  MOV R3, 0x0 ;  /* 0x0000000000037802 */ /* 0x000fe20000000f00 */
[----:B------:R-:W-:Y:S02]  /*6230*/  HFMA2 R12, -RZ, RZ, 0, 5.9604644775390625e-08 ;  /* 0x00000001ff0c7431 */ /* 0x000fe400000001ff */
[----:B------:R-:W-:Y:S02]  /*6240*/  IMAD.MOV.U32 R8, RZ, RZ, 0x192 ;  /* 0x00000192ff087424 */ /* 0x000fe400078e00ff */
[----:B------:R-:W-:Y:S01]  /*6250*/  IMAD.MOV.U32 R13, RZ, RZ, RZ ;  /* 0x000000ffff0d7224 */ /* 0x000fe200078e00ff */
[----:B------:R-:W5:Y:S01]  /*6260*/  LDCU.64 UR6, c[0x4][0x78] ;  /* 0x01000f00ff0677ac */ /* 0x000f620008000a00 */
[----:B----4-:R-:W4:Y:S01]  /*6270*/  LDC.64 R2, c[0x4][R3] ;  /* 0x0100000003027b82 */ /* 0x010f220000000a00 */
[----:B------:R-:W3:Y:S01]  /*6280*/  LDCU.64 UR4, c[0x4][0x10] ;  /* 0x01000200ff0477ac */ /* 0x000ee20008000a00 */
[----:B--2---:R-:W-:Y:S01]  /*6290*/  MOV R5, UR9 ;  /* 0x0000000900057c02 */ /* 0x004fe20008000f00 */
[----:B------:R-:W-:Y:S01]  /*62a0*/  IMAD.U32 R4, RZ, RZ, UR8 ;  /* 0x00000008ff047e24 */ /* 0x000fe2000f8e00ff */
[----:B-----5:R-:W-:Y:S01]  /*62b0*/  MOV R7, UR7 ;  /* 0x0000000700077c02 */ /* 0x020fe20008000f00 */
[----:B------:R-:W-:Y:S01]  /*62c0*/  IMAD.U32 R6, RZ, RZ, UR6 ;  /* 0x00000006ff067e24 */ /* 0x000fe2000f8e00ff */
[----:B---3--:R-:W-:Y:S01]  /*62d0*/  MOV R11, UR5 ;  /* 0x00000005000b7c02 */ /* 0x008fe20008000f00 */
[----:B------:R-:W-:Y:S02]  /*62e0*/  IMAD.U32 R10, RZ, RZ, UR4 ;  /* 0x00000004ff0a7e24 */ /* 0x000fe4000f8e00ff */
[----:B------:R-:W-:Y:S07]  /*62f0*/  LEPC R20, `(.L_x_105) ;  /* 0x000000001014794e */ /* 0x000fee0000000000 */
[----:B-1--4-:R-:W-:Y:S05]  /*6300*/  CALL.ABS.NOINC R2 ;  /* 0x0000000002007343 */ /* 0x012fea0003c00000 */
.L_x_105:
[----:B------:R-:W-:Y:S01]  /*6310*/  ISETP.NE.AND P6, PT, R76, RZ, PT ;  /* 0x000000ff4c00720c */ /* 0x000fe20003fc5270 */
[----:B------:R-:W-:Y:S05]  /*6320*/  WARPSYNC.ALL ;  /* 0x0000000000007948 */ /* 0x000fea0003800000 */
[----:B------:R-:W-:Y:S01]  /*6330*/  R2UR UR4, R34 ;  /* 0x00000000220472ca */ /* 0x000fe200000e0000 */
[--C-:B-1----:R-:W-:Y:S01]  /*6340*/  HADD2.F32 R20, -RZ, R40.reuse.H0_H0 ;  /* 0x20000028ff147230 */ /* 0x102fe20000004100 */
[----:B------:R-:W-:Y:S01]  /*6350*/  ISETP.NE.AND P0, PT, R72, RZ, PT ;  /* 0x000000ff4800720c */ /* 0x000fe20003f05270 */
[----:B------:R-:W-:Y:S01]  /*6360*/  HADD2.F32 R21, -RZ, R40.H1_H1 ;  /* 0x30000028ff157230 */ /* 0x000fe20000004100 */
[----:B------:R-:W-:Y:S01]  /*6370*/  MOV R38, UR51 ;  /* 0x0000003300267c02 */ /* 0x000fe20008000f00 */
[--C-:B------:R-:W-:Y:S01]  /*6380*/  HADD2.F32 R36, -RZ, R41.reuse.H1_H1 ;  /* 0x30000029ff247230 */ /* 0x100fe20000004100 */
[----:B------:R-:W-:Y:S01]  /*6390*/  MOV R83, UR37 ;  /* 0x0000002500537c02 */ /* 0x000fe20008000f00 */
[----:B------:R-:W-:Y:S01]  /*63a0*/  HADD2.F32 R37, -RZ, R48.H0_H0 ;  /* 0x20000030ff257230 */ /* 0x000fe20000004100 */
[----:B------:R-:W-:Y:S01]  /*63b0*/  @P6 LEA R38, R38, UR48, 0x3 ;  /* 0x0000003026266c11 */ /* 0x000fe2000f8e18ff */
[----:B------:R-:W-:Y:S01]  /*63c0*/  BSSY.RECONVERGENT B0, `(.L_x_106) ;  /* 0x000004d000007945 */ /* 0x000fe20003800200 */
[----:B------:R-:W-:Y:S02]  /*63d0*/  @P6 SHF.L.U32 R88, R70, 0x1f, RZ ;  /* 0x0000001f46586819 */ /* 0x000fe400000006ff */
[----:B------:R-:W-:Y:S01]  /*63e0*/  @P6 IADD3 R38, PT, PT, R38, 0x50, RZ ;  /* 0x0000005026266810 */ /* 0x000fe20007ffe0ff */
[----:B----4-:R-:W1:Y:S03]  /*63f0*/  LDTM.16dp256bit.x4 R4, tmem[UR4+0x20] ;  /* 0x00002004000479ee */ /* 0x010e660008120000 */
[----:B------:R-:W-:Y:S02]  /*6400*/  @P6 PRMT R38, R83, 0x654, R38 ;  /* 0x0000065453266816 */ /* 0x000fe40000000026 */
[----:B------:R-:W-:Y:S01]  /*6410*/  LEA R83, R39, UR48, 0x3 ;  /* 0x0000003027537c11 */ /* 0x000fe2000f8e18ff */
[C---:B-1----:R-:W-:Y:S01]  /*6420*/  FMUL R0, R33.reuse, R4 ;  /* 0x0000000421007220 */ /* 0x042fe20000400000 */
[C---:B------:R-:W-:Y:S01]  /*6430*/  FMUL R2, R33.reuse, R5 ;  /* 0x0000000521027220 */ /* 0x040fe20000400000 */
[C---:B------:R-:W-:Y:S01]  /*6440*/  FMUL R3, R33.reuse, R6 ;  /* 0x0000000621037220 */ /* 0x040fe20000400000 */
[----:B------:R-:W-:Y:S01]  /*6450*/  FMUL R7, R33, R7 ;  /* 0x0000000721077220 */ /* 0x000fe20000400000 */
[C---:B------:R-:W-:Y:S01]  /*6460*/  FFMA R0, R35.reuse, R20, R0 ;  /* 0x0000001423007223 */ /* 0x040fe20000000000 */
[----:B------:R-:W-:Y:S02]  /*6470*/  HADD2.F32 R20, -RZ, R41.H0_H0 ;  /* 0x20000029ff147230 */ /* 0x000fe40000004100 */
[----:B------:R-:W-:Y:S01]  /*6480*/  FFMA R2, R35, R21, R2 ;  /* 0x0000001523027223 */ /* 0x000fe20000000002 */
[C---:B------:R-:W-:Y:S01]  /*6490*/  FMUL R4, R33.reuse, R8 ;  /* 0x0000000821047220 */ /* 0x040fe20000400000 */
[----:B------:R-:W-:Y:S01]  /*64a0*/  FMUL R5, R33, R9 ;  /* 0x0000000921057220 */ /* 0x000fe20000400000 */
[--C-:B------:R-:W-:Y:S02]  /*64b0*/  HADD2.F32 R21, -RZ, R43.reuse.H0_H0 ;  /* 0x2000002bff157230 */ /* 0x100fe40000004100 */
[C---:B------:R-:W-:Y:S01]  /*64c0*/  FFMA R3, R35.reuse, R20, R3 ;  /* 0x0000001423037223 */ /* 0x040fe20000000003 */
[--C-:B------:R-:W-:Y:S01]  /*64d0*/  HADD2.F32 R20, -RZ, R42.reuse.H0_H0 ;  /* 0x2000002aff147230 */ /* 0x100fe20000004100 */
[----:B------:R-:W-:Y:S01]  /*64e0*/  F2FP.F16.F32.PACK_AB R44, R2, R0 ;  /* 0x00000000022c723e */ /* 0x000fe200000000ff */
[----:B------:R-:W-:Y:S01]  /*64f0*/  FFMA R7, R35, R36, R7 ;  /* 0x0000002423077223 */ /* 0x000fe20000000007 */
[----:B------:R-:W-:Y:S01]  /*6500*/  FMUL R6, R33, R10 ;  /* 0x0000000a21067220 */ /* 0x000fe20000400000 */
[----:B------:R-:W-:Y:S02]  /*6510*/  HADD2.F32 R36, -RZ, R43.H1_H1 ;  /* 0x3000002bff247230 */ /* 0x000fe40000004100 */
[----:B------:R-:W-:Y:S01]  /*6520*/  FFMA R4, R35, R20, R4 ;  /* 0x0000001423047223 */ /* 0x000fe20000000004 */
[----:B------:R-:W-:Y:S01]  /*6530*/  HADD2.F32 R20, -RZ, R42.H1_H1 ;  /* 0x3000002aff147230 */ /* 0x000fe20000004100 */
[----:B------:R-:W-:Y:S01]  /*6540*/  F2FP.F16.F32.PACK_AB R45, R7, R3 ;  /* 0x00000003072d723e */ /* 0x000fe200000000ff */
[C---:B------:R-:W-:Y:S01]  /*6550*/  FMUL R11, R33.reuse, R11 ;  /* 0x0000000b210b7220 */ /* 0x040fe20000400000 */
[C---:B------:R-:W-:Y:S01]  /*6560*/  FMUL R8, R33.reuse, R12 ;  /* 0x0000000c21087220 */ /* 0x040fe20000400000 */
[----:B------:R-:W-:Y:S01]  /*6570*/  FMUL R9, R33, R13 ;  /* 0x0000000d21097220 */ /* 0x000fe20000400000 */
[C---:B------:R-:W-:Y:S01]  /*6580*/  FFMA R5, R35.reuse, R20, R5 ;  /* 0x0000001423057223 */ /* 0x040fe20000000005 */
[----:B------:R-:W-:Y:S02]  /*6590*/  HADD2.F32 R20, -RZ, R48.H1_H1 ;  /* 0x30000030ff147230 */ /* 0x000fe40000004100 */
[C---:B------:R-:W-:Y:S01]  /*65a0*/  FFMA R6, R35.reuse, R21, R6 ;  /* 0x0000001523067223 */ /* 0x040fe20000000006 */
[C---:B------:R-:W-:Y:S01]  /*65b0*/  FFMA R11, R35.reuse, R36, R11 ;  /* 0x00000024230b7223 */ /* 0x040fe2000000000b */
[C---:B------:R-:W-:Y:S01]  /*65c0*/  FFMA R8, R35.reuse, R37, R8 ;  /* 0x0000002523087223 */ /* 0x040fe20000000008 */
[--C-:B------:R-:W-:Y:S02]  /*65d0*/  HADD2.F32 R21, -RZ, R49.reuse.H0_H0 ;  /* 0x20000031ff157230 */ /* 0x100fe40000004100 */
[----:B------:R-:W-:Y:S01]  /*65e0*/  FFMA R9, R35, R20, R9 ;  /* 0x0000001423097223 */ /* 0x000fe20000000009 */
[C---:B------:R-:W-:Y:S01]  /*65f0*/  FMUL R10, R33.reuse, R14 ;  /* 0x0000000e210a7220 */ /* 0x040fe20000400000 */
[----:B------:R-:W-:Y:S02]  /*6600*/  HADD2.F32 R20, -RZ, R49.H1_H1 ;  /* 0x30000031ff147230 */ /* 0x000fe40000004100 */
[C---:B------:R-:W-:Y:S01]  /*6610*/  FMUL R15, R33.reuse, R15 ;  /* 0x0000000f210f7220 */ /* 0x040fe20000400000 */
[----:B------:R-:W-:Y:S01]  /*6620*/  FMUL R12, R33, R16 ;  /* 0x00000010210c7220 */ /* 0x000fe20000400000 */
[C---:B------:R-:W-:Y:S01]  /*6630*/  FFMA R10, R35.reuse, R21, R10 ;  /* 0x00000015230a7223 */ /* 0x040fe2000000000a */
[--C-:B------:R-:W-:Y:S02]  /*6640*/  HADD2.F32 R21, -RZ, R50.reuse.H0_H0 ;  /* 0x20000032ff157230 */ /* 0x100fe40000004100 */
[----:B------:R-:W-:Y:S01]  /*6650*/  FFMA R15, R35, R20, R15 ;  /* 0x00000014230f7223 */ /* 0x000fe2000000000f */
[----:B------:R-:W-:Y:S02]  /*6660*/  HADD2.F32 R20, -RZ, R50.H1_H1 ;  /* 0x30000032ff147230 */ /* 0x000fe40000004100 */
[C---:B------:R-:W-:Y:S01]  /*6670*/  FMUL R13, R33.reuse, R17 ;  /* 0x00000011210d7220 */ /* 0x040fe20000400000 */
[--C-:B------:R-:W-:Y:S02]  /*6680*/  HADD2.F32 R37, -RZ, R51.reuse.H0_H0 ;  /* 0x20000033ff257230 */ /* 0x100fe40000004100 */
[C---:B------:R-:W-:Y:S01]  /*6690*/  FMUL R14, R33.reuse, R18 ;  /* 0x00000012210e7220 */ /* 0x040fe20000400000 */
[----:B------:R-:W-:Y:S02]  /*66a0*/  HADD2.F32 R36, -RZ, R51.H1_H1 ;  /* 0x30000033ff247230 */ /* 0x000fe40000004100 */
        /* <DEDUP_REMOVED lines=21> */
[----:B------:R-:W-:Y:S02]  /*6800*/  UIADD3 UR8, UP0, UPT, UR52, 0x680, URZ ;  /* 0x0000068034087890 */ /* 0x000fe4000ff1e0ff */
[----:B------:R-:W-:Y:S02]  /*6810*/  UIADD3 UR5, UPT, UPT, UR41, 0x20, URZ ;  /* 0x0000002029057890 */ /* 0x000fe4000fffe0ff */
[----:B------:R-:W-:Y:S02]  /*6820*/  UIADD3 UR4, UPT, UPT, UR48, 0x1200, URZ ;  /* 0x0000120030047890 */ /* 0x000fe4000fffe0ff */
[----:B------:R-:W-:Y:S01]  /*6830*/  UIADD3.X UR9, UPT, UPT, URZ, UR53, URZ, UP0, !UPT ;  /* 0x00000035ff097290 */ /* 0x000fe200087fe4ff */
[----:B------:R-:W-:Y:S01]  /*6840*/  UMOV UR6, UR42 ;  /* 0x0000002a00067c82 */ /* 0x000fe20008000000 */
[----:B------:R-:W-:Y:S07]  /*6850*/  UMOV UR7, UR36 ;  /* 0x0000002400077c82 */ /* 0x000fee0008000000 */
[----:B------:R2:W-:Y:S01]  /*6860*/  UTMASTG.3D [UR4], [UR8] ;  /* 0x00000004080073b5 */ /* 0x0005e20008010000 */
[----:B------:R0:W-:Y:S01]  /*6870*/  UTMACMDFLUSH ;  /* 0x00000000000079b7 */ /* 0x0001e20000000000 */
[----:B--2---:R-:W-:Y:S04]  /*6880*/  DEPBAR.LE SB0, 0x1 ;  /* 0x000080400000791a */ /* 0x004fe80000000000 */
.L_x_107:
[----:B------:R-:W-:Y:S05]  /*6890*/  BSYNC.RECONVERGENT B0 ;  /* 0x0000000000007941 */ /* 0x000fea0003800200 */
.L_x_106:
[----:B------:R-:W-:Y:S01]  /*68a0*/  BAR.SYNC.DEFER_BLOCKING 0x1, 0x80 ;  /* 0x0042000000007b1d */ /* 0x000fe20000010000 */
[----:B------:R-:W-:Y:S04]  /*68b0*/  UIADD3 UR40, UPT, UPT, UR51, 0x1, URZ ;  /* 0x0000000133287890 */ /* 0x000fe8000fffe0ff */
[----:B------:R-:W-:Y:S04]  /*68c0*/  UISETP.NE.AND UP0, UPT, UR40, 0x4, UPT ;  /* 0x000000042800788c */ /* 0x000fe8000bf05270 */
[----:B------:R-:W-:Y:S01]  /*68d0*/  USEL UR40, UR40, URZ, UP0 ;  /* 0x000000ff28287287 */ /* 0x000fe20008000000 */
[----:B------:R2:W-:Y:S01]  /*68e0*/  @P6 SYNCS.ARRIVE.TRANS64.RED.A1T0 RZ, [R38+URZ], RZ ;  /* 0x000000ff26ff69a7 */ /* 0x0005e200081004ff */
[----:B------:R-:W-:Y:S01]  /*68f0*/  BSSY B1, `(.L_x_108) ;  /* 0x0000014000017945 */ /* 0x000fe20003800000 */
[----:B------:R-:W4:Y:S02]  /*6900*/  @P6 SYNCS.PHASECHK.TRANS64.TRYWAIT P0, [R83+URZ+0x30], R88 ;  /* 0x00003058530065a7 */ /* 0x000f2400080011ff */
[----:B----4-:R-:W-:Y:S01]  /*6910*/  @P6 SEL R81, RZ, 0x1, !P0 ;  /* 0x00000001ff516807 */ /* 0x010fe20004000000 */
[----:B--2---:R-:W-:Y:S06]  /*6920*/  @!P6 BRA `(.L_x_109) ;  /* 0x000000000040e947 */ /* 0x004fec0003800000 */
[----:B------:R-:W-:Y:S01]  /*6930*/  ISETP.NE.AND P1, PT, R82, RZ, PT ;  /* 0x000000ff5200720c */ /* 0x000fe20003f25270 */
[----:B------:R-:W-:Y:S01]  /*6940*/  BSSY B0, `(.L_x_110) ;  /* 0x0000009000007945 */ /* 0x000fe20003800000 */
[----:B------:R-:W-:Y:S11]  /*6950*/  ISETP.NE.AND P0, PT, R81, RZ, PT ;  /* 0x000000ff5100720c */ /* 0x000ff60003f05270 */
[----:B------:R-:W-:Y:S05]  /*6960*/  @P1 IMAD R2, R39, 0x1000, R80 ;  /* 0x0000100027021824 */ /* 0x000fea00078e0250 */
[----:B------:R-:W-:Y:S05]  /*6970*/  @P1 IADD3 R0, PT, PT, R2, UR48, RZ ;  /* 0x0000003002001c10 */ /* 0x000fea000fffe0ff */
[----:B------:R-:W-:Y:S01]  /*6980*/  @P1 IMAD.IADD R0, R71, 0x1, R0 ;  /* 0x0000000147001824 */ /* 0x000fe200078e0200 */
[----:B------:R-:W-:Y:S06]  /*6990*/  @P0 BRA `(.L_x_111) ;  /* 0x00000000000c0947 */ /* 0x000fec0003800000 */
[----:B------:R-:W-:Y:S04]  /*69a0*/  SHF.L.U32 R4, R70, 0x1f, RZ ;  /* 0x0000001f46047819 */ /* 0x000fe800000006ff */
[----:B------:R-:W2:Y:S02]  /*69b0*/  SYNCS.PHASECHK.TRANS64.TRYWAIT P0, [R83+URZ+0x30], R4 ;  /* 0x00003004530075a7 */ /* 0x000ea400080011ff */
[----:B--2---:R-:W-:Y:S05]  /*69c0*/  @!P0 BRA `(.L_x_112) ;  /* 0x0000001c006c8947 */ /* 0x004fea0003800000 */
.L_x_111:
[----:B------:R-:W-:Y:S05]  /*69d0*/  BSYNC B0 ;  /* 0x0000000000007941 */ /* 0x000fea0003800000 */
.L_x_110:
[----:B------:R-:W-:Y:S02]  /*69e0*/  ISETP.NE.AND P0, PT, R82, RZ, PT ;  /* 0x000000ff5200720c */ /* 0x000fe40003f05270 */
[----:B------:R-:W-:Y:S11]  /*69f0*/  IADD3 R39, PT, PT, R39, 0x1, RZ ;  /* 0x0000000127277810 */ /* 0x000ff60007ffe0ff */
[----:B------:R-:W-:Y:S05]  /*6a00*/  @P0 WARPSYNC.ALL ;  /* 0x0000000000000948 */ /* 0x000fea0003800000 */
[----:B------:R4:W1:Y:S04]  /*6a10*/  @P0 LDSM.16.M88.4 R40, [R2+UR48+0x200] ;  /* 0x000200300228083b */ /* 0x0008680008000200 */
[----:B------:R4:W1:Y:S02]  /*6a20*/  @P0 LDSM.16.M88.4 R48, [R0+0x200] ;  /* 0x000200000030083b */ /* 0x0008640000000200 */
.L_x_109:
[----:B------:R-:W-:Y:S05]  /*6a30*/  BSYNC B1 ;  /* 0x0000000000017941 */ /* 0x000fea0003800000 */
.L_x_108:
[----:B----4-:R-:W-:Y:S05]  /*6a40*/  VIADD R0, R34, 0x40 ;  /* 0x0000004022007836 */ /* 0x010fea0000000000 */
[----:B------:R-:W-:Y:S04]  /*6a50*/  SHF.R.U32.HI R0, RZ, 0x15, R0 ;  /* 0x00000015ff007819 */ /* 0x000fe80000011600 */
[----:B------:R-:W-:Y:S11]  /*6a60*/  LOP3.LUT P0, RZ, R0, 0x3, R65, 0x48, !PT ;  /* 0x0000000300ff7812 */ /* 0x000ff60007804841 */
[----:B------:R-:W-:Y:S02]  /*6a70*/  @!UPT UIADD3 URZ, UPT, UPT, URZ, URZ, URZ ;  /* 0x000000fffffff290 */ /* 0x000fe4000fffe0ff */
        /* <DEDUP_REMOVED lines=8> */
[----:B------:R-:W3:Y:S01]  /*6b00*/  LDCU.64 UR4, c[0x4][0x10] ;  /* 0x01000200ff0477ac */ /* 0x000ee20008000a00 */
[----:B----4-:R-:W-:Y:S01]  /*6b10*/  MOV R5, UR9 ;  /* 0x0000000900057c02 */ /* 0x010fe20008000f00 */
[----:B--2---:R-:W-:Y:S01]  /*6b20*/  IMAD.U32 R4, RZ, RZ, UR8 ;  /* 0x00000008ff047e24 */ /* 0x004fe2000f8e00ff */
[----:B-----5:R-:W-:Y:S01]  /*6b30*/  MOV R7, UR7 ;  /* 0x0000000700077c02 */ /* 0x020fe20008000f00 */
[----:B------:R-:W-:Y:S01]  /*6b40*/  IMAD.U32 R6, RZ, RZ, UR6 ;  /* 0x00000006ff067e24 */ /* 0x000fe2000f8e00ff */
[----:B---3--:R-:W-:Y:S01]  /*6b50*/  MOV R11, UR5 ;  /* 0x00000005000b7c02 */ /* 0x008fe20008000f00 */
[----:B------:R-:W-:Y:S02]  /*6b60*/  IMAD.U32 R10, RZ, RZ, UR4 ;  /* 0x00000004ff0a7e24 */ /* 0x000fe4000f8e00ff */
[----:B------:R-:W-:Y:S07]  /*6b70*/  LEPC R20, `(.L_x_113) ;  /* 0x000000001014794e */ /* 0x000fee0000000000 */
[----:B-1----:R-:W-:Y:S05]  /*6b80*/  CALL.ABS.NOINC R2 ;  /* 0x0000000002007343 */ /* 0x002fea0003c00000 */
.L_x_113:
        /* <DEDUP_REMOVED lines=8> */
[----:B--2---:R-:W-:Y:S01]  /*6c10*/  MOV R83, UR37 ;  /* 0x0000002500537c02 */ /* 0x004fe20008000f00 */
[----:B------:R-:W-:Y:S01]  /*6c20*/  HADD2.F32 R37, -RZ, R48.H0_H0 ;  /* 0x20000030ff257230 */ /* 0x000fe20000004100 */
[----:B------:R-:W-:Y:S01]  /*6c30*/  @P6 LEA R38, R38, UR48, 0x3 ;  /* 0x0000003026266c11 */ /* 0x000fe2000f8e18ff */
[----:B------:R-:W-:Y:S01]  /*6c40*/  BSSY.RECONVERGENT B0, `(.L_x_114) ;  /* 0x000004d000007945 */ /* 0x000fe20003800200 */
[----:B------:R-:W-:Y:S02]  /*6c50*/  LEA R88, R39, UR48, 0x3 ;  /* 0x0000003027587c11 */ /* 0x000fe4000f8e18ff */
[----:B------:R-:W-:Y:S01]  /*6c60*/  @P6 IADD3 R38, PT, PT, R38, 0x50, RZ ;  /* 0x0000005026266810 */ /* 0x000fe20007ffe0ff */
[----:B------:R-:W1:Y:S03]  /*6c70*/  LDTM.16dp256bit.x4 R4, tmem[UR4+0x40] ;  /* 0x00004004000479ee */ /* 0x000e660008120000 */
[----:B------:R-:W-:Y:S02]  /*6c80*/  @P6 PRMT R38, R83, 0x654, R38 ;  /* 0x0000065453266816 */ /* 0x000fe40000000026 */
[----:B------:R-:W-:Y:S01]  /*6c90*/  @P6 SHF.L.U32 R83, R70, 0x1f, RZ ;  /* 0x0000001f46536819 */ /* 0x000fe200000006ff */
        /* <DEDUP_REMOVED lines=71> */
.L_x_115:
[----:B------:R-:W-:Y:S05]  /*7110*/  BSYNC.RECONVERGENT B0 ;  /* 0x0000000000007941 */ /* 0x000fea0003800200 */
.L_x_114:
        /* <DEDUP_REMOVED lines=19> */
.L_x_119:
[----:B------:R-:W-:Y:S05]  /*7250*/  BSYNC B0 ;  /* 0x0000000000007941 */ /* 0x000fea0003800000 */
.L_x_118:
[----:B------:R-:W-:Y:S11]  /*7260*/  ISETP.NE.AND P0, PT, R82, RZ, PT ;  /* 0x000000ff5200720c */ /* 0x000ff60003f05270 */
[----:B------:R-:W-:Y:S02]  /*7270*/  @!UPT UIADD3 URZ, UPT, UPT, URZ, URZ, URZ ;  /* 0x000000fffffff290 */ /* 0x000fe4000fffe0ff */
[----:B------:R-:W-:Y:S05]  /*7280*/  @P0 WARPSYNC.ALL ;  /* 0x0000000000000948 */ /* 0x000fea0003800000 */
[----:B------:R4:W1:Y:S04]  /*7290*/  @P0 LDSM.16.M88.4 R40, [R39+UR48+0x200] ;  /* 0x000200302728083b */ /* 0x0008680008000200 */
[----:B------:R4:W1:Y:S02]  /*72a0*/  @P0 LDSM.16.M88.4 R48, [R0+0x200] ;  /* 0x000200000030083b */ /* 0x0008640000000200 */
.L_x_117:
[----:B------:R-:W-:Y:S05]  /*72b0*/  BSYNC B1 ;  /* 0x0000000000017941 */ /* 0x000fea0003800000 */
.L_x_116:
[----:B----4-:R-:W-:Y:S05]  /*72c0*/  VIADD R0, R34, 0x60 ;  /* 0x0000006022007836 */ /* 0x010fea0000000000 */
[----:B------:R-:W-:Y:S04]  /*72d0*/  SHF.R.U32.HI R0, RZ, 0x15, R0 ;  /* 0x00000015ff007819 */ /* 0x000fe80000011600 */
[----:B------:R-:W-:Y:S11]  /*72e0*/  LOP3.LUT P0, RZ, R0, 0x3, R65, 0x48, !PT ;  /* 0x0000000300ff7812 */ /* 0x000ff60007804841 */
[----:B------:R-:W-:Y:S02]  /*72f0*/  @!UPT UIADD3 URZ, UPT, UPT, URZ, URZ, URZ ;  /* 0x000000fffffff290 */ /* 0x000fe4000fffe0ff */
[----:B------:R-:W-:Y:S05]  /*7300*/  @!P0 BRA `(.L_x_121) ;  /* 0x0000000000408947 */ /* 0x000fea0003800000 */
[----:B------:R-:W4:Y:S01]  /*7310*/  LDCU.64 UR8, c[0x4][0x70] ;  /* 0x01000e00ff0877ac */ /* 0x000f220008000a00 */
[----:B--2---:R-:W-:Y:S01]  /*7320*/  MOV R3, 0x0 ;  /* 0x0000000000037802 */ /* 0x004fe20000000f00 */
[----:B------:R-:W-:Y:S02]  /*7330*/  HFMA2 R12, -RZ, RZ, 0, 5.9604644775390625e-08 ;  /* 0x00000001ff0c7431 */ /* 0x000fe400000001ff */
[----:B------:R-:W-:Y:S02]  /*7340*/  IMAD.MOV.U32 R8, RZ, RZ, 0x192 ;  /* 0x00000192ff087424 */ /* 0x000fe400078e00ff */
[----:B------:R-:W-:Y:S01]  /*7350*/  IMAD.MOV.U32 R13, RZ, RZ, RZ ;  /* 0x000000ffff0d7224 */ /* 0x000fe200078e00ff */
[----:B------:R-:W2:Y:S01]  /*7360*/  LDCU.64 UR6, c[0x4][0x78] ;  /* 0x01000f00ff0677ac */ /* 0x000ea20008000a00 */
[----:B------:R-:W1:Y:S01]  /*7370*/  LDC.64 R2, c[0x4][R3] ;  /* 0x0100000003027b82 */ /* 0x000e620000000a00 */
[----:B------:R-:W5:Y:S01]  /*7380*/  LDCU.64 UR4, c[0x4][0x10] ;  /* 0x01000200ff0477ac */ /* 0x000f620008000a00 */
[----:B----4-:R-:W-:Y:S01]  /*7390*/  MOV R5, UR9 ;  /* 0x0000000900057c02 */ /* 0x010fe20008000f00 */
[----:B------:R-:W-:Y:S01]  /*73a0*/  IMAD.U32 R4, RZ, RZ, UR8 ;  /* 0x00000008ff047e24 */ /* 0x000fe2000f8e00ff */
[----:B--2---:R-:W-:Y:S01]  /*73b0*/  MOV R7, UR7 ;  /* 0x0000000700077c02 */ /* 0x004fe20008000f00 */
[----:B------:R-:W-:Y:S01]  /*73c0*/  IMAD.U32 R6, RZ, RZ, UR6 ;  /* 0x00000006ff067e24 */ /* 0x000fe2000f8e00ff */
[----:B-----5:R-:W-:Y:S01]  /*73d0*/  MOV R11, UR5 ;  /* 0x00000005000b7c02 */ /* 0x020fe20008000f00 */
[----:B------:R-:W-:Y:S02]  /*73e0*/  IMAD.U32 R10, RZ, RZ, UR4 ;  /* 0x00000004ff0a7e24 */ /* 0x000fe4000f8e00ff */
[----:B------:R-:W-:Y:S07]  /*73f0*/  LEPC R20, `(.L_x_121) ;  /* 0x000000001014794e */ /* 0x000fee0000000000 */
[----:B-1-3--:R-:W-:Y:S05]  /*7400*/  CALL.ABS.NOINC R2 ;  /* 0x0000000002007343 */ /* 0x00afea0003c00000 */
.L_x_121:
[----:B------:R-:W-:Y:S01]  /*7410*/  ISETP.NE.AND P0, PT, R72, RZ, PT ;  /* 0x000000ff4800720c */ /* 0x000fe20003f05270 */
[----:B------:R-:W-:Y:S05]  /*7420*/  WARPSYNC.ALL ;  /* 0x0000000000007948 */ /* 0x000fea0003800000 */
[----:B------:R-:W-:Y:S01]  /*7430*/  R2UR UR4, R34 ;  /* 0x00000000220472ca */ /* 0x000fe200000e0000 */
[--C-:B-1----:R-:W-:Y:S01]  /*7440*/  HADD2.F32 R20, -RZ, R40.reuse.H0_H0 ;  /* 0x20000028ff147230 */ /* 0x102fe20000004100 */
[----:B------:R-:W-:Y:S01]  /*7450*/  R2UR UR5, R79 ;  /* 0x000000004f0572ca */ /* 0x000fe200000e0000 */
[----:B------:R-:W-:Y:S01]  /*7460*/  HADD2.F32 R36, -RZ, R40.H1_H1 ;  /* 0x30000028ff247230 */ /* 0x000fe20000004100 */
[----:B------:R-:W-:Y:S01]  /*7470*/  BSSY.RECONVERGENT B0, `(.L_x_122) ;  /* 0x000004f000007945 */ /* 0x000fe20003800200 */
[--C-:B------:R-:W-:Y:S02]  /*7480*/  HADD2.F32 R21, -RZ, R41.reuse.H0_H0 ;  /* 0x20000029ff157230 */ /* 0x100fe40000004100 */
[----:B------:R-:W-:Y:S02]  /*7490*/  HADD2.F32 R38, -RZ, R41.H1_H1 ;  /* 0x30000029ff267230 */ /* 0x000fe40000004100 */
[--C-:B------:R-:W-:Y:S02]  /*74a0*/  HADD2.F32 R37, -RZ, R42.reuse.H0_H0 ;  /* 0x2000002aff257230 */ /* 0x100fe40000004100 */
[----:B------:R-:W-:Y:S02]  /*74b0*/  HADD2.F32 R40, -RZ, R42.H1_H1 ;  /* 0x3000002aff287230 */ /* 0x000fe40000004100 */
[----:B------:R-:W1:Y:S01]  /*74c0*/  LDTM.16dp256bit.x4 R4, tmem[UR4+0x60] ;  /* 0x00006004000479ee */ /* 0x000e620008120000 */
[----:B------:R-:W-:Y:S01]  /*74d0*/  NOP ;  /* 0x0000000000007918 */ /* 0x000fe20000000000 */
[----:B------:R-:W-:Y:S01]  /*74e0*/  UIADD3 UR5, UPT, UPT, UR5, 0xc0, URZ ;  /* 0x000000c005057890 */ /* 0x000fe2000fffe0ff */
[--C-:B------:R-:W-:Y:S02]  /*74f0*/  HADD2.F32 R39, -RZ, R43.reuse.H0_H0 ;  /* 0x2000002bff277230 */ /* 0x100fe40000004100 */
[----:B------:R-:W-:Y:S01]  /*7500*/  HADD2.F32 R41, -RZ, R43.H1_H1 ;  /* 0x3000002bff297230 */ /* 0x000fe20000004100 */
[----:B------:R-:W-:Y:S01]  /*7510*/  UPRMT UR5, UR37, 0x654, UR5 ;  /* 0x0000065425057896 */ /* 0x000fe20008000005 */
[--C-:B------:R-:W-:Y:S02]  /*7520*/  HADD2.F32 R42, -RZ, R48.reuse.H0_H0 ;  /* 0x20000030ff2a7230 */ /* 0x100fe40000004100 */
[----:B------:R-:W-:Y:S02]  /*7530*/  HADD2.F32 R43, -RZ, R48.H1_H1 ;  /* 0x30000030ff2b7230 */ /* 0x000fe40000004100 */
[--C-:B------:R-:W-:Y:S02]  /*7540*/  HADD2.F32 R44, -RZ, R49.reuse.H0_H0 ;  /* 0x20000031ff2c7230 */ /* 0x100fe40000004100 */
[----:B------:R-:W-:Y:S02]  /*7550*/  HADD2.F32 R46, -RZ, R49.H1_H1 ;  /* 0x30000031ff2e7230 */ /* 0x000fe40000004100 */
[----:B-1----:R-:W-:Y:S01]  /*7560*/  SYNCS.ARRIVE.TRANS64.RED.A1T0 RZ, [UR5], RZ ;  /* 0x000000ffffff79a7 */ /* 0x002fe20008100405 */
[--C-:B------:R-:W-:Y:S02]  /*7570*/  HADD2.F32 R45, -RZ, R50.reuse.H0_H0 ;  /* 0x20000032ff2d7230 */ /* 0x100fe40000004100 */
[----:B------:R-:W-:Y:S02]  /*7580*/  HADD2.F32 R48, -RZ, R50.H1_H1 ;  /* 0x30000032ff307230 */ /* 0x000fe40000004100 */
[--C-:B------:R-:W-:Y:S02]  /*7590*/  HADD2.F32 R47, -RZ, R51.reuse.H0_H0 ;  /* 0x20000033ff2f7230 */ /* 0x100fe40000004100 */
[----:B------:R-:W-:Y:S02]  /*75a0*/  HADD2.F32 R50, -RZ, R51.H1_H1 ;  /* 0x30000033ff327230 */ /* 0x000fe40000004100 */
[C---:B------:R-:W-:Y:S01]  /*75b0*/  FMUL R4, R33.reuse, R4 ;  /* 0x0000000421047220 */ /* 0x040fe20000400000 */
[C---:B------:R-:W-:Y:S01]  /*75c0*/  FMUL R5, R33.reuse, R5 ;  /* 0x0000000521057220 */ /* 0x040fe20000400000 */
[C---:B------:R-:W-:Y:S01]  /*75d0*/  FMUL R6, R33.reuse, R6 ;  /* 0x0000000621067220 */ /* 0x040fe20000400000 */
[----:B------:R-:W-:Y:S01]  /*75e0*/  FMUL R7, R33, R7 ;  /* 0x0000000721077220 */ /* 0x000fe20000400000 */
[C---:B------:R-:W-:Y:S01]  /*75f0*/  FFMA R4, R35.reuse, R20, R4 ;  /* 0x0000001423047223 */ /* 0x040fe20000000004 */
[C---:B------:R-:W-:Y:S01]  /*7600*/  FFMA R5, R35.reuse, R36, R5 ;  /* 0x0000002423057223 */ /* 0x040fe20000000005 */
[C---:B------:R-:W-:Y:S01]  /*7610*/  FFMA R6, R35.reuse, R21, R6 ;  /* 0x0000001523067223 */ /* 0x040fe20000000006 */
[----:B------:R-:W-:Y:S01]  /*7620*/  FFMA R7, R35, R38, R7 ;  /* 0x0000002623077223 */ /* 0x000fe20000000007 */
[C---:B------:R-:W-:Y:S01]  /*7630*/  FMUL R8, R33.reuse, R8 ;  /* 0x0000000821087220 */ /* 0x040fe20000400000 */
[----:B------:R-:W-:Y:S01]  /*7640*/  FMUL R9, R33, R9 ;  /* 0x0000000921097220 */ /* 0x000fe20000400000 */
[----:B---3--:R-:W-:Y:S01]  /*7650*/  F2FP.F16.F32.PACK_AB R80, R5, R4 ;  /* 0x000000040550723e */ /* 0x008fe200000000ff */
[----:B------:R-:W-:Y:S01]  /*7660*/  FMUL R0, R33, R10 ;  /* 0x0000000a21007220 */ /* 0x000fe20000400000 */
[----:B------:R-:W-:Y:S01]  /*7670*/  F2FP.F16.F32.PACK_AB R81, R7, R6 ;  /* 0x000000060751723e */ /* 0x000fe200000000ff */
[C---:B------:R-:W-:Y:S01]  /*7680*/  FFMA R8, R35.reuse, R37, R8 ;  /* 0x0000002523087223 */ /* 0x040fe20000000008 */
[----:B------:R-:W-:Y:S01]  /*7690*/  FFMA R9, R35, R40, R9 ;  /* 0x0000002823097223 */ /* 0x000fe20000000009 */
[C---:B------:R-:W-:Y:S01]  /*76a0*/  FMUL R2, R33.reuse, R11 ;  /* 0x0000000b21027220 */ /* 0x040fe20000400000 */
[C---:B--2---:R-:W-:Y:S01]  /*76b0*/  FMUL R3, R33.reuse, R12 ;  /* 0x0000000c21037220 */ /* 0x044fe20000400000 */
[----:B------:R-:W-:Y:S01]  /*76c0*/  FMUL R10, R33, R13 ;  /* 0x0000000d210a7220 */ /* 0x000fe20000400000 */
[----:B------:R-:W-:Y:S01]  /*76d0*/  FFMA R0, R35, R39, R0 ;  /* 0x0000002723007223 */ /* 0x000fe20000000000 */
        /* <DEDUP_REMOVED lines=40> */
.L_x_123:
[----:B------:R-:W-:Y:S05]  /*7960*/  BSYNC.RECONVERGENT B0 ;  /* 0x0000000000007941 */ /* 0x000fea0003800200 */
.L_x_122:
[----:B------:R-:W-:Y:S01]  /*7970*/  BAR.SYNC.DEFER_BLOCKING 0x1, 0x80 ;  /* 0x0042000000007b1d */ /* 0x000fe20000010000 */
[----:B------:R-:W-:Y:S01]  /*7980*/  UISETP.NE.AND UP0, UPT, UR49, -0x4, UPT ;  /* 0xfffffffc3100788c */ /* 0x000fe2000bf05270 */
[----:B------:R-:W-:Y:S08]  /*7990*/  IADD3 R0, PT, PT, R30, 0x1, RZ ;  /* 0x000000011e007810 */ /* 0x000ff00007ffe0ff */
[----:B------:R-:W-:Y:S05]  /*79a0*/  BRA.U !UP0, `(.L_x_124) ;  /* 0x0000000108287547 */ /* 0x000fea000b800000 */
[----:B------:R-:W-:Y:S01]  /*79b0*/  ISETP.NE.AND P0, PT, R76, RZ, PT ;  /* 0x000000ff4c00720c */ /* 0x000fe20003f05270 */
[----:B------:R-:W-:Y:S01]  /*79c0*/  IMAD.U32 R3, RZ, RZ, UR51 ;  /* 0x00000033ff037e24 */ /* 0x000fe2000f8e00ff */
[----:B------:R-:W-:Y:S01]  /*79d0*/  UIADD3 UR51, UPT, UPT, UR51, 0x1, URZ ;  /* 0x0000000133337890 */ /* 0x000fe2000fffe0ff */
[----:B------:R-:W-:Y:S03]  /*79e0*/  IMAD.U32 R2, RZ, RZ, UR37 ;  /* 0x00000025ff027e24 */ /* 0x000fe6000f8e00ff */
[----:B------:R-:W-:Y:S04]  /*79f0*/  UISETP.NE.AND UP0, UPT, UR51, 0x4, UPT ;  /* 0x000000043300788c */ /* 0x000fe8000bf05270 */
[----:B------:R-:W-:Y:S03]  /*7a00*/  USEL UR51, UR51, URZ, UP0 ;  /* 0x000000ff33337287 */ /* 0x000fe60008000000 */
[----:B------:R-:W-:Y:S05]  /*7a10*/  @P0 LEA R3, R3, UR48, 0x3 ;  /* 0x0000003003030c11 */ /* 0x000fea000f8e18ff */
[----:B------:R-:W-:Y:S05]  /*7a20*/  @P0 VIADD R3, R3, 0x50 ;  /* 0x0000005003030836 */ /* 0x000fea0000000000 */
[----:B------:R-:W-:Y:S04]  /*7a30*/  @P0 PRMT R2, R2, 0x654, R3 ;  /* 0x0000065402020816 */ /* 0x000fe80000000003 */
[----:B------:R2:W-:Y:S03]  /*7a40*/  @P0 SYNCS.ARRIVE.TRANS64.RED.A1T0 RZ, [R2+URZ], RZ ;  /* 0x000000ff02ff09a7 */ /* 0x0005e600081004ff */
.L_x_124:
[----:B------:R-:W-:Y:S01]  /*7a50*/  ISETP.NE.AND P2, PT, R73, RZ, PT ;  /* 0x000000ff4900720c */ /* 0x000fe20003f45270 */
[----:B------:R-:W-:Y:S01]  /*7a60*/  UIADD3 UR49, UPT, UPT, UR49, 0x4, URZ ;  /* 0x0000000431317890 */ /* 0x000fe2000fffe0ff */
[----:B------:R-:W-:Y:S01]  /*7a70*/  ISETP.NE.AND P0, PT, R75, 0x2, PT ;  /* 0x000000024b00780c */ /* 0x000fe20003f05270 */
[----:B------:R-:W-:Y:S01]  /*7a80*/  IMAD.IADD R20, R29, 0x1, R58 ;  /* 0x000000011d147824 */ /* 0x000fe200078e023a */
[----:B------:R-:W-:Y:S01]  /*7a90*/  ISETP.NE.AND P1, PT, R0, 0x4, PT ;  /* 0x000000040000780c */ /* 0x000fe20003f25270 */
[----:B------:R-:W-:Y:S01]  /*7aa0*/  IMAD.IADD R21, R31, 0x1, R60 ;  /* 0x000000011f157824 */ /* 0x000fe200078e023c */
[----:B------:R-:W-:Y:S02]  /*7ab0*/  SEL R3, RZ, 0x1, P0 ;  /* 0x00000001ff037807 */ /* 0x000fe40000000000 */
[----:B--2---:R-:W-:Y:S02]  /*7ac0*/  SEL R2, RZ, 0x1, P1 ;  /* 0x00000001ff027807 */ /* 0x004fe40000800000 */
[----:B------:R-:W-:Y:S02]  /*7ad0*/  LOP3.LUT R68, R68, R3, RZ, 0x3c, !PT ;  /* 0x0000000344447212 */ /* 0x000fe400078e3cff */
[----:B------:R-:W-:Y:S02]  /*7ae0*/  LOP3.LUT R69, R69, R2, RZ, 0x3c, !PT ;  /* 0x0000000245457212 */ /* 0x000fe400078e3cff */
[----:B------:R-:W-:Y:S02]  /*7af0*/  @P2 R2UR UR36, R67 ;  /* 0x00000000432422ca */ /* 0x000fe400000e0000 */
[----:B------:R-:W-:Y:S02]  /*7b00*/  SEL R75, R75, RZ, P0 ;  /* 0x000000ff4b4b7207 */ /* 0x000fe40000000000 */
[----:B------:R-:W-:Y:S01]  /*7b10*/  SEL R30, R0, RZ, P1 ;  /* 0x000000ff001e7207 */ /* 0x000fe20000800000 */
[----:B------:R-:W-:Y:S10]  /*7b20*/  @P2 BRA `(.L_x_125) ;  /* 0xffffffd000182947 */ /* 0x000ff4000383ffff */
[----:B------:R-:W-:-:S09]  /*7b30*/  UISETP.NE.AND UP0, UPT, UR50, URZ, UPT ;  /* 0x000000ff3200728c */ /* 0x000fd2000bf05270 */
[----:B------:R-:W-:Y:S05]  /*7b40*/  BRA.U !UP0, `(.L_x_126) ;  /* 0x0000000108487547 */ /* 0x000fea000b800000 */
[----:B------:R-:W2:Y:S02]  /*7b50*/  LDCU.64 UR4, c[0x0][0x890] ;  /* 0x00011200ff0477ac */ /* 0x000ea40008000a00 */
[----:B--2---:R-:W-:-:S04]  /*7b60*/  UISETP.NE.U32.AND UP0, UPT, UR4, URZ, UPT ;  /* 0x000000ff0400728c */ /* 0x004fc8000bf05070 */
[----:B------:R-:W-:-:S09]  /*7b70*/  UISETP.NE.AND.EX UP0, UPT, UR5, URZ, UPT, UP0 ;  /* 0x000000ff0500728c */ /* 0x000fd2000bf05300 */
[----:B------:R-:W-:Y:S05]  /*7b80*/  BRA.U UP0, `(.L_x_127) ;  /* 0x00000001000c7547 */ /* 0x000fea000b800000 */
[----:B------:R-:W-:-:S13]  /*7b90*/  FSETP.NEU.AND P0, PT, R35, RZ, PT ;  /* 0x000000ff2300720b */ /* 0x000fda0003f0d000 */
[----:B------:R-:W-:Y:S05]  /*7ba0*/  @!P0 EXIT ;  /* 0x000000000000894d */ /* 0x000fea0003800000 */
[----:B------:R-:W-:Y:S05]  /*7bb0*/  BRA `(.L_x_126) ;  /* 0x00000000002c7947 */ /* 0x000fea0003800000 */
.L_x_127:
[----:B------:R-:W-:Y:S01]  /*7bc0*/  ISETP.NE.AND P0, PT, R74, RZ, PT ;  /* 0x000000ff4a00720c */ /* 0x000fe20003f05270 */
[----:B------:R-:W-:-:S12]  /*7bd0*/  BSSY.RECONVERGENT B0, `(.L_x_126) ;  /* 0x0000009000007945 */ /* 0x000fd80003800200 */
[----:B------:R-:W-:Y:S05]  /*7be0*/  @P0 BRA `(.L_x_128) ;  /* 0x0000000000140947 */ /* 0x000fea0003800000 */
[----:B------:R-:W2:Y:S02]  /*7bf0*/  LDCU.64 UR4, c[0x0][0x888] ;  /* 0x00011100ff0477ac */ /* 0x000ea40008000a00 */
[----:B--2---:R-:W-:-:S04]  /*7c00*/  ISETP.NE.U32.AND P0, PT, RZ, UR4, PT ;  /* 0x00000004ff007c0c */ /* 0x004fc8000bf05070 */
[----:B------:R-:W-:-:S13]  /*7c10*/  ISETP.NE.AND.EX P0, PT, RZ, UR5, PT, P0 ;  /* 0x00000005ff007c0c */ /* 0x000fda000bf05300 */
[----:B------:R-:W-:Y:S05]  /*7c20*/  @!P0 EXIT ;  /* 0x000000000000894d */ /* 0x000fea0003800000 */
[----:B------:R-:W-:Y:S05]  /*7c30*/  BRA `(.L_x_129) ;  /* 0x0000000000087947 */ /* 0x000fea0003800000 */
.L_x_128:
[----:B------:R-:W-:-:S13]  /*7c40*/  FSETP.NEU.AND P0, PT, R35, RZ, PT ;  /* 0x000000ff2300720b */ /* 0x000fda0003f0d000 */
[----:B------:R-:W-:Y:S05]  /*7c50*/  @!P0 EXIT ;  /* 0x000000000000894d */ /* 0x000fea0003800000 */
.L_x_129:
[----:B------:R-:W-:Y:S05]  /*7c60*/  BSYNC.RECONVERGENT B0 ;  /* 0x0000000000007941 */ /* 0x000fea0003800200 */
.L_x_126:
[----:B------:R-:W-:Y:S01]  /*7c70*/  ULEA UR4, UR51, UR48, 0x3 ;  /* 0x0000003033047291 */ /* 0x000fe2000f8e18ff */
[----:B------:R-:W-:-:S04]  /*7c80*/  DEPBAR.LE SB0, 0x0 ;  /* 0x000080000000791a */ /* 0x000fc80000000000 */
[----:B------:R-:W-:-:S04]  /*7c90*/  UIADD3 UR4, UPT, UPT, UR4, 0x50, URZ ;  /* 0x0000005004047890 */ /* 0x000fc8000fffe0ff */
[----:B------:R-:W-:-:S09]  /*7ca0*/  UPRMT UR4, UR37, 0x654, UR4 ;  /* 0x0000065425047896 */ /* 0x000fd20008000004 */
[----:B------:R-:W-:Y:S01]  /*7cb0*/  SYNCS.ARRIVE.TRANS64.RED.A1T0 RZ, [UR4], RZ ;  /* 0x000000ffffff79a7 */ /* 0x000fe20008100404 */
[----:B------:R-:W-:Y:S05]  /*7cc0*/  EXIT ;  /* 0x000000000000794d */ /* 0x000fea0003800000 */
.L_x_19:
[----:B--2---:R2:W1:Y:S02]  /*7cd0*/  SYNCS.PHASECHK.TRANS64.TRYWAIT P0, [R3+URZ+0xf0], R2 ;  /* 0x0000f002030075a7 */ /* 0x00446400080011ff */
[----:B-1----:R-:W-:Y:S05]  /*7ce0*/  @!P0 NANOSLEEP.SYNCS 0x989680 ;  /* 0x009896800000895d */ /* 0x002fea0003900000 */
[----:B------:R-:W1:Y:S02]  /*7cf0*/  @!P0 SYNCS.PHASECHK.TRANS64 P0, [R3+URZ+0xf0], R2 ;  /* 0x0000f002030085a7 */ /* 0x000e6400080010ff */
[----:B-1----:R-:W-:Y:S05]  /*7d00*/  @!P0 BRA `(.L_x_19) ;  /* 0xfffffffc00f08947 */ /* 0x002fea000383ffff */
[----:B------:R-:W-:Y:S05]  /*7d10*/  BRA `(.L_x_130) ;  /* 0xffffff98002c7947 */ /* 0x000fea000383ffff */
.L_x_22:
[----:B-1----:R-:W-:-:S07]  /*7d20*/  MOV R2, UR33 ;  /* 0x0000002100027c02 */ /* 0x002fce0008000f00 */
.L_x_131:
[----:B-1----:R1:W2:Y:S02]  /*7d30*/  SYNCS.PHASECHK.TRANS64.TRYWAIT P0, [R2+URZ+0x18], R5 ;  /* 0x00001805020075a7 */ /* 0x0022a400080011ff */
[----:B--2---:R-:W-:Y:S05]  /*7d40*/  @!P0 NANOSLEEP.SYNCS 0x989680 ;  /* 0x009896800000895d */ /* 0x004fea0003900000 */
[----:B------:R-:W2:Y:S02]  /*7d50*/  @!P0 SYNCS.PHASECHK.TRANS64 P0, [R2+URZ+0x18], R5 ;  /* 0x00001805020085a7 */ /* 0x000ea400080010ff */
[----:B--2---:R-:W-:Y:S05]  /*7d60*/  @!P0 BRA `(.L_x_131) ;  /* 0xfffffffc00f08947 */ /* 0x004fea000383ffff */
[----:B------:R-:W-:Y:S05]  /*7d70*/  BRA `(.L_x_21) ;  /* 0xffffff98007c7947 */ /* 0x000fea000383ffff */
.L_x_28:
[----:B-1----:R-:W-:-:S07]  /*7d80*/  MOV R2, UR17 ;  /* 0x0000001100027c02 */ /* 0x002fce0008000f00 */
.L_x_132:
[----:B-1----:R1:W2:Y:S02]  /*7d90*/  SYNCS.PHASECHK.TRANS64.TRYWAIT P0, [R2+URZ+0x18], R5 ;  /* 0x00001805020075a7 */ /* 0x0022a400080011ff */
[----:B--2---:R-:W-:Y:S05]  /*7da0*/  @!P0 NANOSLEEP.SYNCS 0x989680 ;  /* 0x009896800000895d */ /* 0x004fea0003900000 */
[----:B------:R-:W2:Y:S02]  /*7db0*/  @!P0 SYNCS.PHASECHK.TRANS64 P0, [R2+URZ+0x18], R5 ;  /* 0x00001805020085a7 */ /* 0x000ea400080010ff */
[----:B--2---:R-:W-:Y:S05]  /*7dc0*/  @!P0 BRA `(.L_x_132) ;  /* 0xfffffffc00f08947 */ /* 0x004fea000383ffff */
[----:B------:R-:W-:Y:S05]  /*7dd0*/  BRA `(.L_x_27) ;  /* 0xffffff9c00247947 */ /* 0x000fea000383ffff */
.L_x_32:
[----:B-1----:R1:W2:Y:S02]  /*7de0*/  SYNCS.PHASECHK.TRANS64.TRYWAIT P0, [R2+URZ+0x80], R3 ;  /* 0x00008003020075a7 */ /* 0x0022a400080011ff */
[----:B--2---:R-:W-:Y:S05]  /*7df0*/  @!P0 NANOSLEEP.SYNCS 0x989680 ;  /* 0x009896800000895d */ /* 0x004fea0003900000 */
[----:B------:R-:W2:Y:S02]  /*7e00*/  @!P0 SYNCS.PHASECHK.TRANS64 P0, [R2+URZ+0x80], R3 ;  /* 0x00008003020085a7 */ /* 0x000ea400080010ff */
[----:B--2---:R-:W-:Y:S05]  /*7e10*/  @!P0 BRA `(.L_x_32) ;  /* 0xfffffffc00f08947 */ /* 0x004fea000383ffff */
[----:B------:R-:W-:Y:S05]  /*7e20*/  BRA `(.L_x_133) ;  /* 0xffffff9c00b47947 */ /* 0x000fea000383ffff */
.L_x_36:
[----:B----4-:R-:W-:-:S07]  /*7e30*/  MOV R0, UR5 ;  /* 0x0000000500007c02 */ /* 0x010fce0008000f00 */
.L_x_134:
[----:B-1----:R1:W2:Y:S02]  /*7e40*/  SYNCS.PHASECHK.TRANS64.TRYWAIT P0, [R0+URZ], R3 ;  /* 0x00000003000075a7 */ /* 0x0022a400080011ff */
[----:B--2---:R-:W-:Y:S05]  /*7e50*/  @!P0 NANOSLEEP.SYNCS 0x989680 ;  /* 0x009896800000895d */ /* 0x004fea0003900000 */
[----:B------:R-:W2:Y:S02]  /*7e60*/  @!P0 SYNCS.PHASECHK.TRANS64 P0, [R0+URZ], R3 ;  /* 0x00000003000085a7 */ /* 0x000ea400080010ff */
[----:B--2---:R-:W-:Y:S05]  /*7e70*/  @!P0 BRA `(.L_x_134) ;  /* 0xfffffffc00f08947 */ /* 0x004fea000383ffff */
[----:B------:R-:W-:Y:S05]  /*7e80*/  BRA `(.L_x_135) ;  /* 0xffffffa400247947 */ /* 0x000fea000383ffff */
.L_x_37:
[----:B----4-:R-:W-:-:S07]  /*7e90*/  MOV R0, UR5 ;  /* 0x0000000500007c02 */ /* 0x010fce0008000f00 */
.L_x_136:
[----:B-1----:R1:W2:Y:S02]  /*7ea0*/  SYNCS.PHASECHK.TRANS64.TRYWAIT P0, [R0+URZ], R3 ;  /* 0x00000003000075a7 */ /* 0x0022a400080011ff */
[----:B--2---:R-:W-:Y:S05]  /*7eb0*/  @!P0 NANOSLEEP.SYNCS 0x989680 ;  /* 0x009896800000895d */ /* 0x004fea0003900000 */
[----:B------:R-:W2:Y:S02]  /*7ec0*/  @!P0 SYNCS.PHASECHK.TRANS64 P0, [R0+URZ], R3 ;  /* 0x00000003000085a7 */ /* 0x000ea400080010ff */
[----:B--2---:R-:W-:Y:S05]  /*7ed0*/  @!P0 BRA `(.L_x_136) ;  /* 0xfffffffc00f08947 */ /* 0x004fea000383ffff */
[----:B------:R-:W-:Y:S05]  /*7ee0*/  BRA `(.L_x_137) ;  /* 0xffffffa400307947 */ /* 0x000fea000383ffff */
.L_x_40:
[----:B-1----:R1:W2:Y:S02]  /*7ef0*/  SYNCS.PHASECHK.TRANS64.TRYWAIT P0, [R0+URZ+0xe0], R5 ;  /* 0x0000e005000075a7 */ /* 0x0022a400080011ff */
[----:B--2---:R-:W-:Y:S05]  /*7f00*/  @!P0 NANOSLEEP.SYNCS 0x989680 ;  /* 0x009896800000895d */ /* 0x004fea0003900000 */
[----:B------:R-:W2:Y:S02]  /*7f10*/  @!P0 SYNCS.PHASECHK.TRANS64 P0, [R0+URZ+0xe0], R5 ;  /* 0x0000e005000085a7 */ /* 0x000ea400080010ff */
[----:B--2---:R-:W-:Y:S05]  /*7f20*/  @!P0 BRA `(.L_x_40) ;  /* 0xfffffffc00f08947 */ /* 0x004fea000383ffff */
[----:B------:R-:W-:Y:S05]  /*7f30*/  BRA `(.L_x_138) ;  /* 0xffffffa4008c7947 */ /* 0x000fea000383ffff */
.L_x_41:
[----:B------:R-:W-:-:S07]  /*7f40*/  MOV R0, UR5 ;  /* 0x0000000500007c02 */ /* 0x000fce0008000f00 */
.L_x_139:
[----:B-1----:R1:W2:Y:S02]  /*7f50*/  SYNCS.PHASECHK.TRANS64.TRYWAIT P0, [R0+URZ+0x90], R5 ;  /* 0x00009005000075a7 */ /* 0x0022a400080011ff */
[----:B--2---:R-:W-:Y:S05]  /*7f60*/  @!P0 NANOSLEEP.SYNCS 0x989680 ;  /* 0x009896800000895d */ /* 0x004fea0003900000 */
[----:B------:R-:W2:Y:S02]  /*7f70*/  @!P0 SYNCS.PHASECHK.TRANS64 P0, [R0+URZ+0x90], R5 ;  /* 0x00009005000085a7 */ /* 0x000ea400080010ff */
[----:B--2---:R-:W-:Y:S05]  /*7f80*/  @!P0 BRA `(.L_x_139) ;  /* 0xfffffffc00f08947 */ /* 0x004fea000383ffff */
[----:B------:R-:W-:Y:S05]  /*7f90*/  BRA `(.L_x_140) ;  /* 0xffffffa4009c7947 */ /* 0x000fea000383ffff */
.L_x_42:
[----:B-1----:R1:W2:Y:S02]  /*7fa0*/  SYNCS.PHASECHK.TRANS64.TRYWAIT P1, [R0+URZ+0x80], R5 ;  /* 0x00008005000075a7 */ /* 0x0022a400080211ff */
[----:B--2---:R-:W-:Y:S05]  /*7fb0*/  @!P1 NANOSLEEP.SYNCS 0x989680 ;  /* 0x009896800000995d */ /* 0x004fea0003900000 */
[----:B------:R-:W2:Y:S02]  /*7fc0*/  @!P1 SYNCS.PHASECHK.TRANS64 P1, [R0+URZ+0x80], R5 ;  /* 0x00008005000095a7 */ /* 0x000ea400080210ff */
[----:B--2---:R-:W-:Y:S05]  /*7fd0*/  @!P1 BRA `(.L_x_42) ;  /* 0xfffffffc00f09947 */ /* 0x004fea000383ffff */
[----:B------:R-:W-:Y:S05]  /*7fe0*/  BRA `(.L_x_141) ;  /* 0xffffffa400cc7947 */ /* 0x000fea000383ffff */
.L_x_45:
[----:B------:R-:W-:-:S07]  /*7ff0*/  MOV R0, UR5 ;  /* 0x0000000500007c02 */ /* 0x000fce0008000f00 */
.L_x_142:
[----:B-1----:R1:W2:Y:S02]  /*8000*/  SYNCS.PHASECHK.TRANS64.TRYWAIT P0, [R0+URZ+0x90], R3 ;  /* 0x00009003000075a7 */ /* 0x0022a400080011ff */
[----:B--2---:R-:W-:Y:S05]  /*8010*/  @!P0 NANOSLEEP.SYNCS 0x989680 ;  /* 0x009896800000895d */ /* 0x004fea0003900000 */
[----:B------:R-:W2:Y:S02]  /*8020*/  @!P0 SYNCS.PHASECHK.TRANS64 P0, [R0+URZ+0x90], R3 ;  /* 0x00009003000085a7 */ /* 0x000ea400080010ff */
[----:B--2---:R-:W-:Y:S05]  /*8030*/  @!P0 BRA `(.L_x_142) ;  /* 0xfffffffc00f08947 */ /* 0x004fea000383ffff */
[----:B------:R-:W-:Y:S05]  /*8040*/  BRA `(.L_x_44) ;  /* 0xffffffa800207947 */ /* 0x000fea000383ffff */
.L_x_52:
[----:B-1----:R1:W2:Y:S02]  /*8050*/  SYNCS.PHASECHK.TRANS64.TRYWAIT P1, [R0+URZ+0x80], R5 ;  /* 0x00008005000075a7 */ /* 0x0022a400080211ff */
[----:B--2---:R-:W-:Y:S05]  /*8060*/  @!P1 NANOSLEEP.SYNCS 0x989680 ;  /* 0x009896800000995d */ /* 0x004fea0003900000 */
[----:B------:R-:W2:Y:S02]  /*8070*/  @!P1 SYNCS.PHASECHK.TRANS64 P1, [R0+URZ+0x80], R5 ;  /* 0x00008005000095a7 */ /* 0x000ea400080210ff */
[----:B--2---:R-:W-:Y:S05]  /*8080*/  @!P1 BRA `(.L_x_52) ;  /* 0xfffffffc00f09947 */ /* 0x004fea000383ffff */
[----:B------:R-:W-:Y:S05]  /*8090*/  BRA `(.L_x_143) ;  /* 0xffffffac00807947 */ /* 0x000fea000383ffff */
.L_x_53:
[----:B------:R-:W-:-:S07]  /*80a0*/  MOV R3, UR8 ;  /* 0x0000000800037c02 */ /* 0x000fce0008000f00 */
.L_x_144:
[----:B-1----:R1:W2:Y:S02]  /*80b0*/  SYNCS.PHASECHK.TRANS64.TRYWAIT P0, [R3+URZ+0xc0], R0 ;  /* 0x0000c000030075a7 */ /* 0x0022a400080011ff */
[----:B--2---:R-:W-:Y:S05]  /*80c0*/  @!P0 NANOSLEEP.SYNCS 0x989680 ;  /* 0x009896800000895d */ /* 0x004fea0003900000 */
[----:B------:R-:W2:Y:S02]  /*80d0*/  @!P0 SYNCS.PHASECHK.TRANS64 P0, [R3+URZ+0xc0], R0 ;  /* 0x0000c000030085a7 */ /* 0x000ea400080010ff */
[----:B--2---:R-:W-:Y:S05]  /*80e0*/  @!P0 BRA `(.L_x_144) ;  /* 0xfffffffc00f08947 */ /* 0x004fea000383ffff */
[----:B------:R-:W-:Y:S05]  /*80f0*/  BRA `(.L_x_145) ;  /* 0xffffffac00d07947 */ /* 0x000fea000383ffff */
.L_x_56:
[----:B------:R-:W-:Y:S07]  /*8100*/  MOV R0, UR7 ;  /* 0x0000000700007c02 */ /* 0x000fee0008000f00 */
.L_x_146:
[----:B-1----:R1:W2:Y:S02]  /*8110*/  SYNCS.PHASECHK.TRANS64.TRYWAIT P0, [R0+URZ], R3 ;  /* 0x00000003000075a7 */ /* 0x0022a400080011ff */
[----:B--2---:R-:W-:Y:S05]  /*8120*/  @!P0 NANOSLEEP.SYNCS 0x989680 ;  /* 0x009896800000895d */ /* 0x004fea0003900000 */
[----:B------:R-:W2:Y:S02]  /*8130*/  @!P0 SYNCS.PHASECHK.TRANS64 P0, [R0+URZ], R3 ;  /* 0x00000003000085a7 */ /* 0x000ea400080010ff */
[----:B--2---:R-:W-:Y:S05]  /*8140*/  @!P0 BRA `(.L_x_146) ;  /* 0xfffffffc00f08947 */ /* 0x004fea000383ffff */
[----:B------:R-:W-:Y:S05]  /*8150*/  BRA `(.L_x_55) ;  /* 0xffffffac00ec7947 */ /* 0x000fea000383ffff */
.L_x_59:
[----:B------:R-:W-:-:S07]  /*8160*/  MOV R0, UR5 ;  /* 0x0000000500007c02 */ /* 0x000fce0008000f00 */
.L_x_147:
[----:B--2---:R2:W3:Y:S02]  /*8170*/  SYNCS.PHASECHK.TRANS64.TRYWAIT P0, [R0+URZ], R3 ;  /* 0x00000003000075a7 */ /* 0x0044e400080011ff */
[----:B---3--:R-:W-:Y:S05]  /*8180*/  @!P0 NANOSLEEP.SYNCS 0x989680 ;  /* 0x009896800000895d */ /* 0x008fea0003900000 */
[----:B------:R-:W3:Y:S02]  /*8190*/  @!P0 SYNCS.PHASECHK.TRANS64 P0, [R0+URZ], R3 ;  /* 0x00000003000085a7 */ /* 0x000ee400080010ff */
[----:B---3--:R-:W-:Y:S05]  /*81a0*/  @!P0 BRA `(.L_x_147) ;  /* 0xfffffffc00f08947 */ /* 0x008fea000383ffff */
[----:B------:R-:W-:Y:S05]  /*81b0*/  BRA `(.L_x_148) ;  /* 0xffffffb000a07947 */ /* 0x000fea000383ffff */
.L_x_60:
[----:B------:R-:W-:-:S07]  /*81c0*/  MOV R0, UR5 ;  /* 0x0000000500007c02 */ /* 0x000fce0008000f00 */
.L_x_149:
[----:B-1----:R1:W2:Y:S02]  /*81d0*/  SYNCS.PHASECHK.TRANS64.TRYWAIT P0, [R0+URZ], R3 ;  /* 0x00000003000075a7 */ /* 0x0022a400080011ff */
[----:B--2---:R-:W-:Y:S05]  /*81e0*/  @!P0 NANOSLEEP.SYNCS 0x989680 ;  /* 0x009896800000895d */ /* 0x004fea0003900000 */
[----:B------:R-:W2:Y:S02]  /*81f0*/  @!P0 SYNCS.PHASECHK.TRANS64 P0, [R0+URZ], R3 ;  /* 0x00000003000085a7 */ /* 0x000ea400080010ff */
[----:B--2---:R-:W-:Y:S05]  /*8200*/  @!P0 BRA `(.L_x_149) ;  /* 0xfffffffc00f08947 */ /* 0x004fea000383ffff */
[----:B------:R-:W-:Y:S05]  /*8210*/  BRA `(.L_x_150) ;  /* 0xffffffb000ac7947 */ /* 0x000fea000383ffff */
.L_x_61:
[----:B------:R-:W-:-:S07]  /*8220*/  MOV R0, UR5 ;  /* 0x0000000500007c02 */ /* 0x000fce0008000f00 */
.L_x_151:
[----:B-1----:R1:W2:Y:S02]  /*8230*/  SYNCS.PHASECHK.TRANS64.TRYWAIT P0, [R0+URZ], R3 ;  /* 0x00000003000075a7 */ /* 0x0022a400080011ff */
[----:B--2---:R-:W-:Y:S05]  /*8240*/  @!P0 NANOSLEEP.SYNCS 0x989680 ;  /* 0x009896800000895d */ /* 0x004fea0003900000 */
[----:B------:R-:W2:Y:S02]  /*8250*/  @!P0 SYNCS.PHASECHK.TRANS64 P0, [R0+URZ], R3 ;  /* 0x00000003000085a7 */ /* 0x000ea400080010ff */
[----:B--2---:R-:W-:Y:S05]  /*8260*/  @!P0 BRA `(.L_x_151) ;  /* 0xfffffffc00f08947 */ /* 0x004fea000383ffff */
[----:B------:R-:W-:Y:S05]  /*8270*/  BRA `(.L_x_152) ;  /* 0xffffffb000b87947 */ /* 0x000fea000383ffff */
.L_x_62:
[----:B------:R-:W-:-:S07]  /*8280*/  MOV R0, UR7 ;  /* 0x0000000700007c02 */ /* 0x000fce0008000f00 */
.L_x_153:
[----:B-1----:R1:W2:Y:S02]  /*8290*/  SYNCS.PHASECHK.TRANS64.TRYWAIT P0, [R0+URZ], R3 ;  /* 0x00000003000075a7 */ /* 0x0022a400080011ff */
[----:B--2---:R-:W-:Y:S05]  /*82a0*/  @!P0 NANOSLEEP.SYNCS 0x989680 ;  /* 0x009896800000895d */ /* 0x004fea0003900000 */
[----:B------:R-:W2:Y:S02]  /*82b0*/  @!P0 SYNCS.PHASECHK.TRANS64 P0, [R0+URZ], R3 ;  /* 0x00000003000085a7 */ /* 0x000ea400080010ff */
[----:B--2---:R-:W-:Y:S05]  /*82c0*/  @!P0 BRA `(.L_x_153) ;  /* 0xfffffffc00f08947 */ /* 0x004fea000383ffff */
[----:B------:R-:W-:Y:S05]  /*82d0*/  BRA `(.L_x_154) ;  /* 0xffffffb000c47947 */ /* 0x000fea000383ffff */
.L_x_67:
[----:B--2---:R2:W3:Y:S02]  /*82e0*/  SYNCS.PHASECHK.TRANS64.TRYWAIT P0, [R0+URZ+0x80], R3 ;  /* 0x00008003000075a7 */ /* 0x0044e400080011ff */
[----:B---3--:R-:W-:Y:S05]  /*82f0*/  @!P0 NANOSLEEP.SYNCS 0x989680 ;  /* 0x009896800000895d */ /* 0x008fea0003900000 */
[----:B------:R-:W3:Y:S02]  /*8300*/  @!P0 SYNCS.PHASECHK.TRANS64 P0, [R0+URZ+0x80], R3 ;  /* 0x00008003000085a7 */ /* 0x000ee400080010ff */
[----:B---3--:R-:W-:Y:S05]  /*8310*/  @!P0 BRA `(.L_x_67) ;  /* 0xfffffffc00f08947 */ /* 0x008fea000383ffff */
[----:B------:R-:W-:Y:S05]  /*8320*/  BRA `(.L_x_155) ;  /* 0xffffffb400d07947 */ /* 0x000fea000383ffff */
.L_x_70:
[----:B------:R-:W-:Y:S07]  /*8330*/  MOV R0, UR7 ;  /* 0x0000000700007c02 */ /* 0x000fee0008000f00 */
.L_x_156:
[----:B--2---:R2:W3:Y:S02]  /*8340*/  SYNCS.PHASECHK.TRANS64.TRYWAIT P0, [R0+URZ+0x78], R3 ;  /* 0x00007803000075a7 */ /* 0x0044e400080011ff */
[----:B---3--:R-:W-:Y:S05]  /*8350*/  @!P0 NANOSLEEP.SYNCS 0x989680 ;  /* 0x009896800000895d */ /* 0x008fea0003900000 */
[----:B------:R-:W3:Y:S02]  /*8360*/  @!P0 SYNCS.PHASECHK.TRANS64 P0, [R0+URZ+0x78], R3 ;  /* 0x00007803000085a7 */ /* 0x000ee400080010ff */
[----:B---3--:R-:W-:Y:S05]  /*8370*/  @!P0 BRA `(.L_x_156) ;  /* 0xfffffffc00f08947 */ /* 0x008fea000383ffff */
[----:B------:R-:W-:Y:S05]  /*8380*/  BRA `(.L_x_69) ;  /* 0xffffffb800b07947 */ /* 0x000fea000383ffff */
.L_x_73:
[----:B------:R-:W-:Y:S07]  /*8390*/  MOV R3, UR7 ;  /* 0x0000000700037c02 */ /* 0x000fee0008000f00 */
.L_x_157:
[----:B-1----:R1:W2:Y:S02]  /*83a0*/  SYNCS.PHASECHK.TRANS64.TRYWAIT P0, [R3+URZ+0x50], R12 ;  /* 0x0000500c030075a7 */ /* 0x0022a400080011ff */
[----:B--2---:R-:W-:Y:S05]  /*83b0*/  @!P0 NANOSLEEP.SYNCS 0x989680 ;  /* 0x009896800000895d */ /* 0x004fea0003900000 */
[----:B------:R-:W2:Y:S02]  /*83c0*/  @!P0 SYNCS.PHASECHK.TRANS64 P0, [R3+URZ+0x50], R12 ;  /* 0x0000500c030085a7 */ /* 0x000ea400080010ff */
[----:B--2---:R-:W-:Y:S05]  /*83d0*/  @!P0 BRA `(.L_x_157) ;  /* 0xfffffffc00f08947 */ /* 0x004fea000383ffff */
[----:B------:R-:W-:Y:S05]  /*83e0*/  BRA `(.L_x_158) ;  /* 0xffffffbc00287947 */ /* 0x000fea000383ffff */
.L_x_74:
[----:B-1----:R-:W-:Y:S07]  /*83f0*/  MOV R3, UR7 ;  /* 0x0000000700037c02 */ /* 0x002fee0008000f00 */
.L_x_159:
[----:B-1----:R1:W2:Y:S02]  /*8400*/  SYNCS.PHASECHK.TRANS64.TRYWAIT P0, [R3+URZ+0x58], R12 ;  /* 0x0000580c030075a7 */ /* 0x0022a400080011ff */
[----:B--2---:R-:W-:Y:S05]  /*8410*/  @!P0 NANOSLEEP.SYNCS 0x989680 ;  /* 0x009896800000895d */ /* 0x004fea0003900000 */
[----:B------:R-:W2:Y:S02]  /*8420*/  @!P0 SYNCS.PHASECHK.TRANS64 P0, [R3+URZ+0x58], R12 ;  /* 0x0000580c030085a7 */ /* 0x000ea400080010ff */
[----:B--2---:R-:W-:Y:S05]  /*8430*/  @!P0 BRA `(.L_x_159) ;  /* 0xfffffffc00f08947 */ /* 0x004fea000383ffff */
[----:B------:R-:W-:Y:S05]  /*8440*/  BRA `(.L_x_160) ;  /* 0xffffffbc00647947 */ /* 0x000fea000383ffff */
.L_x_75:
[----:B-1----:R-:W-:Y:S07]  /*8450*/  MOV R3, UR7 ;  /* 0x0000000700037c02 */ /* 0x002fee0008000f00 */
.L_x_161:
[----:B-1----:R1:W2:Y:S02]  /*8460*/  SYNCS.PHASECHK.TRANS64.TRYWAIT P0, [R3+URZ+0x60], R12 ;  /* 0x0000600c030075a7 */ /* 0x0022a400080011ff */
[----:B--2---:R-:W-:Y:S05]  /*8470*/  @!P0 NANOSLEEP.SYNCS 0x989680 ;  /* 0x009896800000895d */ /* 0x004fea0003900000 */
[----:B------:R-:W2:Y:S02]  /*8480*/  @!P0 SYNCS.PHASECHK.TRANS64 P0, [R3+URZ+0x60], R12 ;  /* 0x0000600c030085a7 */ /* 0x000ea400080010ff */
[----:B--2---:R-:W-:Y:S05]  /*8490*/  @!P0 BRA `(.L_x_161) ;  /* 0xfffffffc00f08947 */ /* 0x004fea000383ffff */
[----:B------:R-:W-:Y:S05]  /*84a0*/  BRA `(.L_x_162) ;  /* 0xffffffbc00ac7947 */ /* 0x000fea000383ffff */
.L_x_76:
[----:B------:R-:W-:Y:S07]  /*84b0*/  MOV R3, UR7 ;  /* 0x0000000700037c02 */ /* 0x000fee0008000f00 */
.L_x_163:
[----:B-1----:R1:W2:Y:S02]  /*84c0*/  SYNCS.PHASECHK.TRANS64.TRYWAIT P0, [R3+URZ+0x68], R12 ;  /* 0x0000680c030075a7 */ /* 0x0022a400080011ff */
[----:B--2---:R-:W-:Y:S05]  /*84d0*/  @!P0 NANOSLEEP.SYNCS 0x989680 ;  /* 0x009896800000895d */ /* 0x004fea0003900000 */
[----:B------:R-:W2:Y:S02]  /*84e0*/  @!P0 SYNCS.PHASECHK.TRANS64 P0, [R3+URZ+0x68], R12 ;  /* 0x0000680c030085a7 */ /* 0x000ea400080010ff */
[----:B--2---:R-:W-:Y:S05]  /*84f0*/  @!P0 BRA `(.L_x_163) ;  /* 0xfffffffc00f08947 */ /* 0x004fea000383ffff */
[----:B------:R-:W-:Y:S05]  /*8500*/  BRA `(.L_x_164) ;  /* 0xffffffc000347947 */ /* 0x000fea000383ffff */
.L_x_78:
[----:B------:R-:W-:-:S07]  /*8510*/  MOV R0, UR7 ;  /* 0x0000000700007c02 */ /* 0x000fce0008000f00 */
.L_x_165:
[----:B-1----:R1:W3:Y:S02]  /*8520*/  SYNCS.PHASECHK.TRANS64.TRYWAIT P0, [R0+URZ+0x50], R3 ;  /* 0x00005003000075a7 */ /* 0x0022e400080011ff */
[----:B---3--:R-:W-:Y:S05]  /*8530*/  @!P0 NANOSLEEP.SYNCS 0x989680 ;  /* 0x009896800000895d */ /* 0x008fea0003900000 */
[----:B------:R-:W3:Y:S02]  /*8540*/  @!P0 SYNCS.PHASECHK.TRANS64 P0, [R0+URZ+0x50], R3 ;  /* 0x00005003000085a7 */ /* 0x000ee400080010ff */
[----:B---3--:R-:W-:Y:S05]  /*8550*/  @!P0 BRA `(.L_x_165) ;  /* 0xfffffffc00f08947 */ /* 0x008fea000383ffff */
[----:B------:R-:W-:Y:S05]  /*8560*/  BRA `(.L_x_166) ;  /* 0xffffffc000a47947 */ /* 0x000fea000383ffff */
.L_x_79:
[----:B-1----:R-:W-:-:S07]  /*8570*/  MOV R0, UR7 ;  /* 0x0000000700007c02 */ /* 0x002fce0008000f00 */
.L_x_167:
[----:B-1----:R1:W3:Y:S02]  /*8580*/  SYNCS.PHASECHK.TRANS64.TRYWAIT P0, [R0+URZ+0x58], R3 ;  /* 0x00005803000075a7 */ /* 0x0022e400080011ff */
[----:B---3--:R-:W-:Y:S05]  /*8590*/  @!P0 NANOSLEEP.SYNCS 0x989680 ;  /* 0x009896800000895d */ /* 0x008fea0003900000 */
[----:B------:R-:W3:Y:S02]  /*85a0*/  @!P0 SYNCS.PHASECHK.TRANS64 P0, [R0+URZ+0x58], R3 ;  /* 0x00005803000085a7 */ /* 0x000ee400080010ff */
[----:B---3--:R-:W-:Y:S05]  /*85b0*/  @!P0 BRA `(.L_x_167) ;  /* 0xfffffffc00f08947 */ /* 0x008fea000383ffff */
[----:B------:R-:W-:Y:S05]  /*85c0*/  BRA `(.L_x_168) ;  /* 0xffffffc000947947 */ /* 0x000fea000383ffff */
.L_x_80:
[----:B-1----:R-:W-:-:S07]  /*85d0*/  MOV R0, UR7 ;  /* 0x0000000700007c02 */ /* 0x002fce0008000f00 */
.L_x_169:
[----:B-1----:R1:W3:Y:S02]  /*85e0*/  SYNCS.PHASECHK.TRANS64.TRYWAIT P0, [R0+URZ+0x60], R3 ;  /* 0x00006003000075a7 */ /* 0x0022e400080011ff */
[----:B---3--:R-:W-:Y:S05]  /*85f0*/  @!P0 NANOSLEEP.SYNCS 0x989680 ;  /* 0x009896800000895d */ /* 0x008fea0003900000 */
[----:B------:R-:W3:Y:S02]  /*8600*/  @!P0 SYNCS.PHASECHK.TRANS64 P0, [R0+URZ+0x60], R3 ;  /* 0x00006003000085a7 */ /* 0x000ee400080010ff */
[----:B---3--:R-:W-:Y:S05]  /*8610*/  @!P0 BRA `(.L_x_169) ;  /* 0xfffffffc00f08947 */ /* 0x008fea000383ffff */
[----:B------:R-:W-:Y:S05]  /*8620*/  BRA `(.L_x_170) ;  /* 0xffffffc000847947 */ /* 0x000fea000383ffff */
.L_x_82:
[----:B--2---:R2:W4:Y:S02]  /*8630*/  SYNCS.PHASECHK.TRANS64.TRYWAIT P0, [R0+URZ+0x80], R3 ;  /* 0x00008003000075a7 */ /* 0x00452400080011ff */
[----:B----4-:R-:W-:Y:S05]  /*8640*/  @!P0 NANOSLEEP.SYNCS 0x989680 ;  /* 0x009896800000895d */ /* 0x010fea0003900000 */
[----:B------:R-:W4:Y:S02]  /*8650*/  @!P0 SYNCS.PHASECHK.TRANS64 P0, [R0+URZ+0x80], R3 ;  /* 0x00008003000085a7 */ /* 0x000f2400080010ff */
[----:B----4-:R-:W-:Y:S05]  /*8660*/  @!P0 BRA `(.L_x_82) ;  /* 0xfffffffc00f08947 */ /* 0x010fea000383ffff */
[----:B------:R-:W-:Y:S05]  /*8670*/  BRA `(.L_x_171) ;  /* 0xffffffc400587947 */ /* 0x000fea000383ffff */
.L_x_93:
[----:B-1----:R-:W-:Y:S04]  /*8680*/  MOV R2, UR48 ;  /* 0x0000003000027c02 */ /* 0x002fe80008000f00 */
[----:B------:R1:W3:Y:S03]  /*8690*/  SYNCS.PHASECHK.TRANS64.TRYWAIT P1, [R2+URZ+0x30], R3 ;  /* 0x00003003020075a7 */ /* 0x0002e600080211ff */
[----:B---3--:R-:W-:Y:S05]  /*86a0*/  @!P1 NANOSLEEP.SYNCS 0x989680 ;  /* 0x009896800000995d */ /* 0x008fea0003900000 */
[----:B------:R-:W3:Y:S02]  /*86b0*/  @!P1 SYNCS.PHASECHK.TRANS64 P1, [R2+URZ+0x30], R3 ;  /* 0x00003003020095a7 */ /* 0x000ee400080210ff */
[----:B---3--:R-:W-:Y:S05]  /*86c0*/  @!P1 BRA `(.L_x_93) ;  /* 0xfffffffc00ec9947 */ /* 0x008fea000383ffff */
[----:B------:R-:W-:Y:S05]  /*86d0*/  BRA `(.L_x_92) ;  /* 0xffffffd000647947 */ /* 0x000fea000383ffff */
.L_x_95:
[----:B-1----:R1:W4:Y:S02]  /*86e0*/  SYNCS.PHASECHK.TRANS64.TRYWAIT P0, [R79+URZ+0xa0], R0 ;  /* 0x0000a0004f0075a7 */ /* 0x00232400080011ff */
[----:B----4-:R-:W-:Y:S05]  /*86f0*/  @!P0 NANOSLEEP.SYNCS 0x989680 ;  /* 0x009896800000895d */ /* 0x010fea0003900000 */
[----:B------:R-:W4:Y:S02]  /*8700*/  @!P0 SYNCS.PHASECHK.TRANS64 P0, [R79+URZ+0xa0], R0 ;  /* 0x0000a0004f0085a7 */ /* 0x000f2400080010ff */
[----:B----4-:R-:W-:Y:S05]  /*8710*/  @!P0 BRA `(.L_x_95) ;  /* 0xfffffffc00f08947 */ /* 0x010fea000383ffff */
[----:B------:R-:W-:Y:S05]  /*8720*/  BRA `(.L_x_94) ;  /* 0xffffffd000887947 */ /* 0x000fea000383ffff */
.L_x_104:
[----:B--2---:R2:W4:Y:S02]  /*8730*/  SYNCS.PHASECHK.TRANS64.TRYWAIT P0, [R3+URZ+0x30], R0 ;  /* 0x00003000030075a7 */ /* 0x00452400080011ff */
[----:B----4-:R-:W-:Y:S05]  /*8740*/  @!P0 NANOSLEEP.SYNCS 0x989680 ;  /* 0x009896800000895d */ /* 0x010fea0003900000 */
[----:B------:R-:W4:Y:S02]  /*8750*/  @!P0 SYNCS.PHASECHK.TRANS64 P0, [R3+URZ+0x30], R0 ;  /* 0x00003000030085a7 */ /* 0x000f2400080010ff */
[----:B----4-:R-:W-:Y:S05]  /*8760*/  @!P0 BRA `(.L_x_104) ;  /* 0xfffffffc00f08947 */ /* 0x010fea000383ffff */
[----:B------:R-:W-:Y:S05]  /*8770*/  BRA `(.L_x_103) ;  /* 0xffffffd800747947 */ /* 0x000fea000383ffff */
.L_x_112:
[----:B--2---:R2:W4:Y:S02]  /*8780*/  SYNCS.PHASECHK.TRANS64.TRYWAIT P0, [R83+URZ+0x30], R4 ;  /* 0x00003004530075a7 */ /* 0x00452400080011ff */
[----:B----4-:R-:W-:Y:S05]  /*8790*/  @!P0 NANOSLEEP.SYNCS 0x989680 ;  /* 0x009896800000895d */ /* 0x010fea0003900000 */
[----:B------:R-:W4:Y:S02]  /*87a0*/  @!P0 SYNCS.PHASECHK.TRANS64 P0, [R83+URZ+0x30], R4 ;  /* 0x00003004530085a7 */ /* 0x000f2400080010ff */
[----:B----4-:R-:W-:Y:S05]  /*87b0*/  @!P0 BRA `(.L_x_112) ;  /* 0xfffffffc00f08947 */ /* 0x010fea000383ffff */
[----:B------:R-:W-:Y:S05]  /*87c0*/  BRA `(.L_x_111) ;  /* 0xffffffe000807947 */ /* 0x000fea000383ffff */
.L_x_120:
[----:B--2---:R2:W4:Y:S02]  /*87d0*/  SYNCS.PHASECHK.TRANS64.TRYWAIT P0, [R88+URZ+0x30], R3 ;  /* 0x00003003580075a7 */ /* 0x00452400080011ff */
[----:B----4-:R-:W-:Y:S05]  /*87e0*/  @!P0 NANOSLEEP.SYNCS 0x989680 ;  /* 0x009896800000895d */ /* 0x010fea0003900000 */
[----:B------:R-:W4:Y:S02]  /*87f0*/  @!P0 SYNCS.PHASECHK.TRANS64 P0, [R88+URZ+0x30], R3 ;  /* 0x00003003580085a7 */ /* 0x000f2400080010ff */
[----:B----4-:R-:W-:Y:S05]  /*8800*/  @!P0 BRA `(.L_x_120) ;  /* 0xfffffffc00f08947 */ /* 0x010fea000383ffff */
[----:B------:R-:W-:Y:S05]  /*8810*/  BRA `(.L_x_119) ;  /* 0xffffffe8008c7947 */ /* 0x000fea000383ffff */
        .weak           $__internal_0_$__cuda_sm10x_tcgen05_guardrail_trap_col_being_dealloced_not_returned_by_alloc
        .type           $__internal_0_$__cuda_sm10x_tcgen05_guardrail_trap_col_being_dealloced_not_returned_by_alloc,@function
        .size           $__internal_0_$__cuda_sm10x_tcgen05_guardrail_trap_col_being_dealloced_not_returned_by_alloc,($__internal_1_$__cuda_sm10x_tcgen05_guardrail_trap_phase_invalid_during_alloc - $__internal_0_$__cuda_sm10x_tcgen05_guardrail_trap_col_being_dealloced_not_returned_by_alloc)
$__internal_0_$__cuda_sm10x_tcgen05_guardrail_trap_col_being_dealloced_not_returned_by_alloc:
[----:B------:R-:W-:Y:S05]  /*8820*/  BPT.TRAP 0x1 ;  /* 0x000000040000795c */ /* 0x000fea0000300000 */
[----:B------:R-:W-:-:S04]  /*8830*/  HFMA2 R3, -RZ, RZ, 0, 0 ;  /* 0x00000000ff037431 */ /* 0x000fc800000001ff */
[----:B------:R-:W-:Y:S05]  /*8840*/  RET.REL.NODEC R2 `(_ZN7cutlass13device_kernelINS_4gemm6kernel13GemmUniversalIN4cute5tupleIJiiiiEEENS1_10collective13CollectiveMmaINS1_35MainloopSm100TmaUmmaWarpSpecializedILi3ELi2ELi4ENS5_IJNS4_1CILi1EEESB_SB_EEEEENS5_IJNSA_ILi64EEENSA_ILi128EEENSA_ILi32EEEEEENS_6half_tENS5_IJlSB_lEEESI_SJ_NS4_8TiledMMAINS4_8MMA_AtomIJNS4_20SM100_MMA_F16BF16_SSISI_SI_fLi64ELi128ELNS4_4UMMA5MajorE0ELSO_0ELNSN_7ScaleInE0ELSP_0EEEEEENS4_6LayoutISC_NS5_IJNSA_ILi0EEEST_ST_EEEEENS5_IJNS4_10UnderscoreESW_SW_EEEEENS4_13SM90_TMA_LOADENS4_14ComposedLayoutINS4_7SwizzleILi2ELi4ELi3EEENS4_18smem_ptr_flag_bitsILi16EEENSS_INS5_IJNSA_ILi8EEESG_EEENS5_IJSG_SB_EEEEEEEvNS4_8identityESZ_S19_vS1A_EENS_8epilogue10collective18CollectiveEpilogueINS1C_23Sm100TmaWarpSpecializedILi4ELi2ELi16ELb1ELb0EEEJSH_NS5_IJNSS_ISE_SB_EENSS_ISG_SB_EEEEESI_SJ_SI_SJ_NS1C_6fusion15FusionCallbacksIS1G_NS1K_17LinearCombinationISI_fSI_fLNS_15FloatRoundStyleE2EEESH_S1J_JEEENS4_5SM1004TMEM4LOAD26SM100_TMEM_LOAD_16dp256b4xESZ_S19_NS4_17SM75_U32x4_LDSM_NENS4_14SM90_TMA_STOREES19_NS4_17SM90_U32x4_STSM_NENS4_39AutoVectorizingCopyWithAssumedAlignmentILi128EEEEEEvvEEEEvNT_6ParamsE) ;  /* 0xffffff7402ec7950 */ /* 0x000fea0003c3ffff */
        .weak           $__internal_1_$__cuda_sm10x_tcgen05_guardrail_trap_phase_invalid_during_alloc
        .type           $__internal_1_$__cuda_sm10x_tcgen05_guardrail_trap_phase_invalid_during_alloc,@function
        .size           $__internal_1_$__cuda_sm10x_tcgen05_guardrail_trap_phase_invalid_during_alloc,($__internal_2_$__cuda_sm10x_tcgen05_guardrail_trap_unallocated_columns_being_dealloced - $__internal_1_$__cuda_sm10x_tcgen05_guardrail_trap_phase_invalid_during_alloc)
$__internal_1_$__cuda_sm10x_tcgen05_guardrail_trap_phase_invalid_during_alloc:
[----:B------:R-:W-:Y:S05]  /*8850*/  BPT.TRAP 0x1 ;  /* 0x000000040000795c */ /* 0x000fea0000300000 */
[----:B------:R-:W-:-:S04]  /*8860*/  MOV R3, 0x0 ;  /* 0x0000000000037802 */ /* 0x000fc80000000f00 */
[----:B------:R-:W-:Y:S05]  /*8870*/  RET.REL.NODEC R2 `(_ZN7cutlass13device_kernelINS_4gemm6kernel13GemmUniversalIN4cute5tupleIJiiiiEEENS1_10collective13CollectiveMmaINS1_35MainloopSm100TmaUmmaWarpSpecializedILi3ELi2ELi4ENS5_IJNS4_1CILi1EEESB_SB_EEEEENS5_IJNSA_ILi64EEENSA_ILi128EEENSA_ILi32EEEEEENS_6half_tENS5_IJlSB_lEEESI_SJ_NS4_8TiledMMAINS4_8MMA_AtomIJNS4_20SM100_MMA_F16BF16_SSISI_SI_fLi64ELi128ELNS4_4UMMA5MajorE0ELSO_0ELNSN_7ScaleInE0ELSP_0EEEEEENS4_6LayoutISC_NS5_IJNSA_ILi0EEEST_ST_EEEEENS5_IJNS4_10UnderscoreESW_SW_EEEEENS4_13SM90_TMA_LOADENS4_14ComposedLayoutINS4_7SwizzleILi2ELi4ELi3EEENS4_18smem_ptr_flag_bitsILi16EEENSS_INS5_IJNSA_ILi8EEESG_EEENS5_IJSG_SB_EEEEEEEvNS4_8identityESZ_S19_vS1A_EENS_8epilogue10collective18CollectiveEpilogueINS1C_23Sm100TmaWarpSpecializedILi4ELi2ELi16ELb1ELb0EEEJSH_NS5_IJNSS_ISE_SB_EENSS_ISG_SB_EEEEESI_SJ_SI_SJ_NS1C_6fusion15FusionCallbacksIS1G_NS1K_17LinearCombinationISI_fSI_fLNS_15FloatRoundStyleE2EEESH_S1J_JEEENS4_5SM1004TMEM4LOAD26SM100_TMEM_LOAD_16dp256b4xESZ_S19_NS4_17SM75_U32x4_LDSM_NENS4_14SM90_TMA_STOREES19_NS4_17SM90_U32x4_STSM_NENS4_39AutoVectorizingCopyWithAssumedAlignmentILi128EEEEEEvvEEEEvNT_6ParamsE) ;  /* 0xffffff7402e07950 */ /* 0x000fea0003c3ffff */
        .weak           $__internal_2_$__cuda_sm10x_tcgen05_guardrail_trap_unallocated_columns_being_dealloced
        .type           $__internal_2_$__cuda_sm10x_tcgen05_guardrail_trap_unallocated_columns_being_dealloced,@function
        .size           $__internal_2_$__cuda_sm10x_tcgen05_guardrail_trap_unallocated_columns_being_dealloced,(.L_x_173 - $__internal_2_$__cuda_sm10x_tcgen05_guardrail_trap_unallocated_columns_being_dealloced)
$__internal_2_$__cuda_sm10x_tcgen05_guardrail_trap_unallocated_columns_being_dealloced:
[----:B------:R-:W-:Y:S05]  /*8880*/  BPT.TRAP 0x1 ;  /* 0x000000040000795c */ /* 0x000fea0000300000 */
[----:B------:R-:W-:-:S04]  /*8890*/  HFMA2 R3, -RZ, RZ, 0, 0 ;  /* 0x00000000ff037431 */ /* 0x000fc800000001ff */
[----:B------:R-:W-:Y:S05]  /*88a0*/  RET.REL.NODEC R2 `(_ZN7cutlass13device_kernelINS_4gemm6kernel13GemmUniversalIN4cute5tupleIJiiiiEEENS1_10collective13CollectiveMmaINS1_35MainloopSm100TmaUmmaWarpSpecializedILi3ELi2ELi4ENS5_IJNS4_1CILi1EEESB_SB_EEEEENS5_IJNSA_ILi64EEENSA_ILi128EEENSA_ILi32EEEEEENS_6half_tENS5_IJlSB_lEEESI_SJ_NS4_8TiledMMAINS4_8MMA_AtomIJNS4_20SM100_MMA_F16BF16_SSISI_SI_fLi64ELi128ELNS4_4UMMA5MajorE0ELSO_0ELNSN_7ScaleInE0ELSP_0EEEEEENS4_6LayoutISC_NS5_IJNSA_ILi0EEEST_ST_EEEEENS5_IJNS4_10UnderscoreESW_SW_EEEEENS4_13SM90_TMA_LOADENS4_14ComposedLayoutINS4_7SwizzleILi2ELi4ELi3EEENS4_18smem_ptr_flag_bitsILi16EEENSS_INS5_IJNSA_ILi8EEESG_EEENS5_IJSG_SB_EEEEEEEvNS4_8identityESZ_S19_vS1A_EENS_8epilogue10collective18CollectiveEpilogueINS1C_23Sm100TmaWarpSpecializedILi4ELi2ELi16ELb1ELb0EEEJSH_NS5_IJNSS_ISE_SB_EENSS_ISG_SB_EEEEESI_SJ_SI_SJ_NS1C_6fusion15FusionCallbacksIS1G_NS1K_17LinearCombinationISI_fSI_fLNS_15FloatRoundStyleE2EEESH_S1J_JEEENS4_5SM1004TMEM4LOAD26SM100_TMEM_LOAD_16dp256b4xESZ_S19_NS4_17SM75_U32x4_LDSM_NENS4_14SM90_TMA_STOREES19_NS4_17SM90_U32x4_STSM_NENS4_39AutoVectorizingCopyWithAssumedAlignmentILi128EEEEEEvvEEEEvNT_6ParamsE) ;  /* 0xffffff7402d47950 */ /* 0x000fea0003c3ffff */
.L_x_172:
[----:B------:R-:W-:-:S00]  /*88b0*/  BRA `(.L_x_172) ;  /* 0xfffffffc00fc7947 */ /* 0x000fc0000383ffff */
[----:B------:R-:W-:-:S00]  /*88c0*/  NOP ;  /* 0x0000000000007918 */ /* 0x000fc00000000000 */
        /* <DEDUP_REMOVED lines=11> */
.L_x_173:


//--------------------- .nv.global.init           --------------------------
	.section	.nv.global.init,"aw",@progbits
.nv.global.init:
	.type		$str$27,@object
	.size		$str$27,($str$28 - $str$27)
$str$27:
        /*0000*/ 	.byte	0x28, 0x61, 0x64, 0x64, 0x72, 0x65, 0x73, 0x73, 0x20, 0x26, 0x20, 0x6d, 0x61, 0x73, 0x6b, 0x29
        /*0010*/ 	.byte	0x20, 0x3d, 0x3d, 0x20, 0x30, 0x00
	.type		$str$28,@object
	.size		$str$28,($str$26 - $str$28)
$str$28:
        /*0016*/ 	.byte	0x2f, 0x74, 0x6d, 0x70, 0x2f, 0x63, 0x75, 0x74, 0x6c, 0x61, 0x73, 0x73, 0x5f, 0x73, 0x77, 0x65
        /*0026*/ 	.byte	0x65, 0x70, 0x5f, 0x73, 0x72, 0x63, 0x2f, 0x69, 0x6e, 0x63, 0x6c, 0x75, 0x64, 0x65, 0x2f, 0x63
        /*0036*/ 	.byte	0x75, 0x74, 0x65, 0x2f, 0x70, 0x6f, 0x69, 0x6e, 0x74, 0x65, 0x72, 0x5f, 0x66, 0x6c, 0x61, 0x67
        /*0046*/ 	.byte	0x67, 0x65, 0x64, 0x2e, 0x68, 0x70, 0x70, 0x00
	.type		$str$26,@object
	.size		$str$26,($str$25 - $str$26)
$str$26:
        /*004e*/ 	.byte	0x2f, 0x74, 0x6d, 0x70, 0x2f, 0x63, 0x75, 0x74, 0x6c, 0x61, 0x73, 0x73, 0x5f, 0x73, 0x77, 0x65
        /*005e*/ 	.byte	0x65, 0x70, 0x5f, 0x73, 0x72, 0x63, 0x2f, 0x69, 0x6e, 0x63, 0x6c, 0x75, 0x64, 0x65, 0x2f, 0x63
        /*006e*/ 	.byte	0x75, 0x74, 0x65, 0x2f, 0x61, 0x74, 0x6f, 0x6d, 0x2f, 0x63, 0x6f, 0x70, 0x79, 0x5f, 0x74, 0x72
        /*007e*/ 	.byte	0x61, 0x69, 0x74, 0x73, 0x5f, 0x73, 0x6d, 0x31, 0x30, 0x30, 0x2e, 0x68, 0x70, 0x70, 0x00
	.type		$str$25,@object
	.size		$str$25,(__unnamed_1 - $str$25)
$str$25:
        /*008d*/ 	.byte	0x28, 0x28, 0x75, 0x69, 0x6e, 0x74, 0x33, 0x32, 0x5f, 0x74, 0x28, 0x74, 0x68, 0x72, 0x65, 0x61
        /*009d*/ 	.byte	0x64, 0x49, 0x64, 0x78, 0x2e, 0x78, 0x29, 0x20, 0x2f, 0x20, 0x33, 0x32, 0x29, 0x20, 0x25, 0x20
        /*00ad*/ 	.byte	0x34, 0x29, 0x20, 0x3d, 0x3d, 0x20, 0x28, 0x28, 0x28, 0x74, 0x6d, 0x65, 0x6d, 0x5f, 0x61, 0x64
        /*00bd*/ 	.byte	0x64, 0x72, 0x20, 0x3e, 0x3e, 0x20, 0x31, 0x36, 0x29, 0x20, 0x2f, 0x20, 0x33, 0x32, 0x29, 0x20
        /*00cd*/ 	.byte	0x25, 0x20, 0x34, 0x29, 0x00
	.type		__unnamed_1,@object
	.size		__unnamed_1,(__unnamed_2 - __unnamed_1)
__unnamed_1:
        /*00d2*/ 	.byte	0x61, 0x75, 0x74, 0x6f, 0x20, 0x63, 0x75, 0x74, 0x65, 0x3a, 0x3a, 0x61, 0x73, 0x5f, 0x70, 0x6f
        /* <DEDUP_REMOVED lines=24> */
        /*0262*/ 	.byte	0x3e, 0x3e, 0x3e, 0x5d, 0x00
	.type		__unnamed_2,@object
	.size		__unnamed_2,(.L_2 - __unnamed_2)
__unnamed_2:
        /* <DEDUP_REMOVED lines=46> */
.L_2:


//--------------------- .nv.shared._ZN7cutlass13device_kernelINS_4gemm6kernel13GemmUniversalIN4cute5tupleIJiiiiEEENS1_10collective13CollectiveMmaINS1_35MainloopSm100TmaUmmaWarpSpecializedILi3ELi2ELi4ENS5_IJNS4_1CILi1EEESB_SB_EEEEENS5_IJNSA_ILi64EEENSA_ILi128EEENSA_ILi32EEEEEENS_6half_tENS5_IJlSB_lEEESI_SJ_NS4_8TiledMMAINS4_8MMA_AtomIJNS4_20SM100_MMA_F16BF16_SSISI_SI_fLi64ELi128ELNS4_4UMMA5MajorE0ELSO_0ELNSN_7ScaleInE0ELSP_0EEEEEENS4_6LayoutISC_NS5_IJNSA_ILi0EEEST_ST_EEEEENS5_IJNS4_10UnderscoreESW_SW_EEEEENS4_13SM90_TMA_LOADENS4_14ComposedLayoutINS4_7SwizzleILi2ELi4ELi3EEENS4_18smem_ptr_flag_bitsILi16EEENSS_INS5_IJNSA_ILi8EEESG_EEENS5_IJSG_SB_EEEEEEEvNS4_8identityESZ_S19_vS1A_EENS_8epilogue10collective18CollectiveEpilogueINS1C_23Sm100TmaWarpSpecializedILi4ELi2ELi16ELb1ELb0EEEJSH_NS5_IJNSS_ISE_SB_EENSS_ISG_SB_EEEEESI_SJ_SI_SJ_NS1C_6fusion15FusionCallbacksIS1G_NS1K_17LinearCombinationISI_fSI_fLNS_15FloatRoundStyleE2EEESH_S1J_JEEENS4_5SM1004TMEM4LOAD26SM100_TMEM_LOAD_16dp256b4xESZ_S19_NS4_17SM75_U32x4_LDSM_NENS4_14SM90_TMA_STOREES19_NS4_17SM90_U32x4_STSM_NENS4_39AutoVectorizingCopyWithAssumedAlignmentILi128EEEEEEvvEEEEvNT_6ParamsE --------------------------
	.section	.nv.shared._ZN7cutlass13device_kernelINS_4gemm6kernel13GemmUniversalIN4cute5tupleIJiiiiEEENS1_10collective13CollectiveMmaINS1_35MainloopSm100TmaUmmaWarpSpecializedILi3ELi2ELi4ENS5_IJNS4_1CILi1EEESB_SB_EEEEENS5_IJNSA_ILi64EEENSA_ILi128EEENSA_ILi32EEEEEENS_6half_tENS5_IJlSB_lEEESI_SJ_NS4_8TiledMMAINS4_8MMA_AtomIJNS4_20SM100_MMA_F16BF16_SSISI_SI_fLi64ELi128ELNS4_4UMMA5MajorE0ELSO_0ELNSN_7ScaleInE0ELSP_0EEEEEENS4_6LayoutISC_NS5_IJNSA_ILi0EEEST_ST_EEEEENS5_IJNS4_10UnderscoreESW_SW_EEEEENS4_13SM90_TMA_LOADENS4_14ComposedLayoutINS4_7SwizzleILi2ELi4ELi3EEENS4_18smem_ptr_flag_bitsILi16EEENSS_INS5_IJNSA_ILi8EEESG_EEENS5_IJSG_SB_EEEEEEEvNS4_8identityESZ_S19_vS1A_EENS_8epilogue10collective18CollectiveEpilogueINS1C_23Sm100TmaWarpSpecializedILi4ELi2ELi16ELb1ELb0EEEJSH_NS5_IJNSS_ISE_SB_EENSS_ISG_SB_EEEEESI_SJ_SI_SJ_NS1C_6fusion15FusionCallbacksIS1G_NS1K_17LinearCombinationISI_fSI_fLNS_15FloatRoundStyleE2EEESH_S1J_JEEENS4_5SM1004TMEM4LOAD26SM100_TMEM_LOAD_16dp256b4xESZ_S19_NS4_17SM75_U32x4_LDSM_NENS4_14SM90_TMA_STOREES19_NS4_17SM90_U32x4_STSM_NENS4_39AutoVectorizingCopyWithAssumedAlignmentILi128EEEEEEvvEEEEvNT_6ParamsE,"aw",@nobits
	.sectionflags	@""
	.align	16
	.zero		1024


//--------------------- .nv.shared.reserved.0     --------------------------
	.section	.nv.shared.reserved.0,"aw",@nobits
	.weak		__nv_reservedSMEM_offset_0_alias
	.size		__nv_reservedSMEM_offset_0_alias, 0, 64
	.other		__nv_reservedSMEM_offset_0_alias,@"STO_CUDA_RESERVED_SHARED STV_DEFAULT"
__nv_reservedSMEM_offset_0_alias:
	.zero		0
.nv.shared.reserved.0:
	.zero		64
	.weak		__nv_reservedSMEM_tcgen05_partition
	.type		__nv_reservedSMEM_tcgen05_partition,@object
	.size		__nv_reservedSMEM_tcgen05_partition,(.L_0 - __nv_reservedSMEM_tcgen05_partition)
__nv_reservedSMEM_tcgen05_partition:
	.zero		32
.L_0:


//--------------------- .nv.global                --------------------------
	.section	.nv.global,"aw",@nobits
.nv.global:
	.type		_ZN40_INTERNAL_02dca4ed_4_k_cu_897ff9fa_278834cute1_E,@object
	.size		_ZN40_INTERNAL_02dca4ed_4_k_cu_897ff9fa_278834cute1_E,(_ZN40_INTERNAL_02dca4ed_4_k_cu_897ff9fa_278834cuda3std3__45__cpo6cbeginE - _ZN40_INTERNAL_02dca4ed_4_k_cu_897ff9fa_278834cute1_E)
_ZN40_INTERNAL_02dca4ed_4_k_cu_897ff9fa_278834cute1_E:
	.zero		1
	.type		_ZN40_INTERNAL_02dca4ed_4_k_cu_897ff9fa_278834cuda3std3__45__cpo6cbeginE,@object
	.size		_ZN40_INTERNAL_02dca4ed_4_k_cu_897ff9fa_278834cuda3std3__45__cpo6cbeginE,(_ZN40_INTERNAL_02dca4ed_4_k_cu_897ff9fa_278834cuda3std3__48in_placeE - _ZN40_INTERNAL_02dca4ed_4_k_cu_897ff9fa_278834cuda3std3__45__cpo6cbeginE)
_ZN40_INTERNAL_02dca4ed_4_k_cu_897ff9fa_278834cuda3std3__45__cpo6cbeginE:
	.zero		1
	.type		_ZN40_INTERNAL_02dca4ed_4_k_cu_897ff9fa_278834cuda3std3__48in_placeE,@object
	.size		_ZN40_INTERNAL_02dca4ed_4_k_cu_897ff9fa_278834cuda3std3__48in_placeE,(_ZN40_INTERNAL_02dca4ed_4_k_cu_897ff9fa_278834cuda3std6ranges3__45__cpo9iter_moveE - _ZN40_INTERNAL_02dca4ed_4_k_cu_897ff9fa_278834cuda3std3__48in_placeE)
_ZN40_INTERNAL_02dca4ed_4_k_cu_897ff9fa_278834cuda3std3__48in_placeE:
	.zero		1
	.type		_ZN40_INTERNAL_02dca4ed_4_k_cu_897ff9fa_278834cuda3std6ranges3__45__cpo9iter_moveE,@object
	.size		_ZN40_INTERNAL_02dca4ed_4_k_cu_897ff9fa_278834cuda3std6ranges3__45__cpo9iter_moveE,(_ZN40_INTERNAL_02dca4ed_4_k_cu_897ff9fa_278834cuda3std3__45__cpo5beginE - _ZN40_INTERNAL_02dca4ed_4_k_cu_897ff9fa_278834cuda3std6ranges3__45__cpo9iter_moveE)
_ZN40_INTERNAL_02dca4ed_4_k_cu_897ff9fa_278834cuda3std6ranges3__45__cpo9iter_moveE:
	.zero		1
	.type		_ZN40_INTERNAL_02dca4ed_4_k_cu_897ff9fa_278834cuda3std3__45__cpo5beginE,@object
	.size		_ZN40_INTERNAL_02dca4ed_4_k_cu_897ff9fa_278834cuda3std3__45__cpo5beginE,(_ZN40_INTERNAL_02dca4ed_4_k_cu_897ff9fa_278834cuda3std3__442_GLOBAL__N__02dca4ed_4_k_cu_897ff9fa_278836ignoreE - _ZN40_INTERNAL_02dca4ed_4_k_cu_897ff9fa_278834cuda3std3__45__cpo5beginE)
_ZN40_INTERNAL_02dca4ed_4_k_cu_897ff9fa_278834cuda3std3__45__cpo5beginE:
	.zero		1
	.type		_ZN40_INTERNAL_02dca4ed_4_k_cu_897ff9fa_278834cuda3std3__442_GLOBAL__N__02dca4ed_4_k_cu_897ff9fa_278836ignoreE,@object
	.size		_ZN40_INTERNAL_02dca4ed_4_k_cu_897ff9fa_278834cuda3std3__442_GLOBAL__N__02dca4ed_4_k_cu_897ff9fa_278836ignoreE,(_ZN40_INTERNAL_02dca4ed_4_k_cu_897ff9fa_278834cute7productE - _ZN40_INTERNAL_02dca4ed_4_k_cu_897ff9fa_278834cuda3std3__442_GLOBAL__N__02dca4ed_4_k_cu_897ff9fa_278836ignoreE)
_ZN40_INTERNAL_02dca4ed_4_k_cu_897ff9fa_278834cuda3std3__442_GLOBAL__N__02dca4ed_4_k_cu_897ff9fa_278836ignoreE:
	.zero		1
	.type		_ZN40_INTERNAL_02dca4ed_4_k_cu_897ff9fa_278834cute7productE,@object
	.size		_ZN40_INTERNAL_02dca4ed_4_k_cu_897ff9fa_278834cute7productE,(_ZN40_INTERNAL_02dca4ed_4_k_cu_897ff9fa_278834cuda3std3__45__cpo3endE - _ZN40_INTERNAL_02dca4ed_4_k_cu_897ff9fa_278834cute7productE)
_ZN40_INTERNAL_02dca4ed_4_k_cu_897ff9fa_278834cute7productE:
	.zero		1
	.type		_ZN40_INTERNAL_02dca4ed_4_k_cu_897ff9fa_278834cuda3std3__45__cpo3endE,@object
	.size		_ZN40_INTERNAL_02dca4ed_4_k_cu_897ff9fa_278834cuda3std3__45__cpo3endE,(_ZN40_INTERNAL_02dca4ed_4_k_cu_897ff9fa_278834cuda3std3__419piecewise_constructE - _ZN40_INTERNAL_02dca4ed_4_k_cu_897ff9fa_278834cuda3std3__45__cpo3endE)
_ZN40_INTERNAL_02dca4ed_4_k_cu_897ff9fa_278834cuda3std3__45__cpo3endE:
	.zero		1
	.type		_ZN40_INTERNAL_02dca4ed_4_k_cu_897ff9fa_278834cuda3std3__419piecewise_constructE,@object
	.size		_ZN40_INTERNAL_02dca4ed_4_k_cu_897ff9fa_278834cuda3std3__419piecewise_constructE,(_ZN40_INTERNAL_02dca4ed_4_k_cu_897ff9fa_278834cuda3std3__45__cpo4cendE - _ZN40_INTERNAL_02dca4ed_4_k_cu_897ff9fa_278834cuda3std3__419piecewise_constructE)
_ZN40_INTERNAL_02dca4ed_4_k_cu_897ff9fa_278834cuda3std3__419piecewise_constructE:
	.zero		1
	.type		_ZN40_INTERNAL_02dca4ed_4_k_cu_897ff9fa_278834cuda3std3__45__cpo4cendE,@object
	.size		_ZN40_INTERNAL_02dca4ed_4_k_cu_897ff9fa_278834cuda3std3__45__cpo4cendE,(_ZN40_INTERNAL_02dca4ed_4_k_cu_897ff9fa_278834cuda3std6ranges3__45__cpo4swapE - _ZN40_INTERNAL_02dca4ed_4_k_cu_897ff9fa_278834cuda3std3__45__cpo4cendE)
_ZN40_INTERNAL_02dca4ed_4_k_cu_897ff9fa_278834cuda3std3__45__cpo4cendE:
	.zero		1
	.type		_ZN40_INTERNAL_02dca4ed_4_k_cu_897ff9fa_278834cuda3std6ranges3__45__cpo4swapE,@object
	.size		_ZN40_INTERNAL_02dca4ed_4_k_cu_897ff9fa_278834cuda3std6ranges3__45__cpo4swapE,(.L_10 - _ZN40_INTERNAL_02dca4ed_4_k_cu_897ff9fa_278834cuda3std6ranges3__45__cpo4swapE)
_ZN40_INTERNAL_02dca4ed_4_k_cu_897ff9fa_278834cuda3std6ranges3__45__cpo4swapE:
	.zero		1
.L_10:


//--------------------- .nv.constant0._ZN7cutlass13device_kernelINS_4gemm6kernel13GemmUniversalIN4cute5tupleIJiiiiEEENS1_10collective13CollectiveMmaINS1_35MainloopSm100TmaUmmaWarpSpecializedILi3ELi2ELi4ENS5_IJNS4_1CILi1EEESB_SB_EEEEENS5_IJNSA_ILi64EEENSA_ILi128EEENSA_ILi32EEEEEENS_6half_tENS5_IJlSB_lEEESI_SJ_NS4_8TiledMMAINS4_8MMA_AtomIJNS4_20SM100_MMA_F16BF16_SSISI_SI_fLi64ELi128ELNS4_4UMMA5MajorE0ELSO_0ELNSN_7ScaleInE0ELSP_0EEEEEENS4_6LayoutISC_NS5_IJNSA_ILi0EEEST_ST_EEEEENS5_IJNS4_10UnderscoreESW_SW_EEEEENS4_13SM90_TMA_LOADENS4_14ComposedLayoutINS4_7SwizzleILi2ELi4ELi3EEENS4_18smem_ptr_flag_bitsILi16EEENSS_INS5_IJNSA_ILi8EEESG_EEENS5_IJSG_SB_EEEEEEEvNS4_8identityESZ_S19_vS1A_EENS_8epilogue10collective18CollectiveEpilogueINS1C_23Sm100TmaWarpSpecializedILi4ELi2ELi16ELb1ELb0EEEJSH_NS5_IJNSS_ISE_SB_EENSS_ISG_SB_EEEEESI_SJ_SI_SJ_NS1C_6fusion15FusionCallbacksIS1G_NS1K_17LinearCombinationISI_fSI_fLNS_15FloatRoundStyleE2EEESH_S1J_JEEENS4_5SM1004TMEM4LOAD26SM100_TMEM_LOAD_16dp256b4xESZ_S19_NS4_17SM75_U32x4_LDSM_NENS4_14SM90_TMA_STOREES19_NS4_17SM90_U32x4_STSM_NENS4_39AutoVectorizingCopyWithAssumedAlignmentILi128EEEEEEvvEEEEvNT_6ParamsE --------------------------
	.section	.nv.constant0._ZN7cutlass13device_kernelINS_4gemm6kernel13GemmUniversalIN4cute5tupleIJiiiiEEENS1_10collective13CollectiveMmaINS1_35MainloopSm100TmaUmmaWarpSpecializedILi3ELi2ELi4ENS5_IJNS4_1CILi1EEESB_SB_EEEEENS5_IJNSA_ILi64EEENSA_ILi128EEENSA_ILi32EEEEEENS_6half_tENS5_IJlSB_lEEESI_SJ_NS4_8TiledMMAINS4_8MMA_AtomIJNS4_20SM100_MMA_F16BF16_SSISI_SI_fLi64ELi128ELNS4_4UMMA5MajorE0ELSO_0ELNSN_7ScaleInE0ELSP_0EEEEEENS4_6LayoutISC_NS5_IJNSA_ILi0EEEST_ST_EEEEENS5_IJNS4_10UnderscoreESW_SW_EEEEENS4_13SM90_TMA_LOADENS4_14ComposedLayoutINS4_7SwizzleILi2ELi4ELi3EEENS4_18smem_ptr_flag_bitsILi16EEENSS_INS5_IJNSA_ILi8EEESG_EEENS5_IJSG_SB_EEEEEEEvNS4_8identityESZ_S19_vS1A_EENS_8epilogue10collective18CollectiveEpilogueINS1C_23Sm100TmaWarpSpecializedILi4ELi2ELi16ELb1ELb0EEEJSH_NS5_IJNSS_ISE_SB_EENSS_ISG_SB_EEEEESI_SJ_SI_SJ_NS1C_6fusion15FusionCallbacksIS1G_NS1K_17LinearCombinationISI_fSI_fLNS_15FloatRoundStyleE2EEESH_S1J_JEEENS4_5SM1004TMEM4LOAD26SM100_TMEM_LOAD_16dp256b4xESZ_S19_NS4_17SM75_U32x4_LDSM_NENS4_14SM90_TMA_STOREES19_NS4_17SM90_U32x4_STSM_NENS4_39AutoVectorizingCopyWithAssumedAlignmentILi128EEEEEEvvEEEEvNT_6ParamsE,"a",@progbits
	.sectionflags	@""
	.align	4
.nv.constant0._ZN7cutlass13device_kernelINS_4gemm6kernel13GemmUniversalIN4cute5tupleIJiiiiEEENS1_10collective13CollectiveMmaINS1_35MainloopSm100TmaUmmaWarpSpecializedILi3ELi2ELi4ENS5_IJNS4_1CILi1EEESB_SB_EEEEENS5_IJNSA_ILi64EEENSA_ILi128EEENSA_ILi32EEEEEENS_6half_tENS5_IJlSB_lEEESI_SJ_NS4_8TiledMMAINS4_8MMA_AtomIJNS4_20SM100_MMA_F16BF16_SSISI_SI_fLi64ELi128ELNS4_4UMMA5MajorE0ELSO_0ELNSN_7ScaleInE0ELSP_0EEEEEENS4_6LayoutISC_NS5_IJNSA_ILi0EEEST_ST_EEEEENS5_IJNS4_10UnderscoreESW_SW_EEEEENS4_13SM90_TMA_LOADENS4_14ComposedLayoutINS4_7SwizzleILi2ELi4ELi3EEENS4_18smem_ptr_flag_bitsILi16EEENSS_INS5_IJNSA_ILi8EEESG_EEENS5_IJSG_SB_EEEEEEEvNS4_8identityESZ_S19_vS1A_EENS_8epilogue10collective18CollectiveEpilogueINS1C_23Sm100TmaWarpSpecializedILi4ELi2ELi16ELb1ELb0EEEJSH_NS5_IJNSS_ISE_SB_EENSS_ISG_SB_EEEEESI_SJ_SI_SJ_NS1C_6fusion15FusionCallbacksIS1G_NS1K_17LinearCombinationISI_fSI_fLNS_15FloatRoundStyleE2EEESH_S1J_JEEENS4_5SM1004TMEM4LOAD26SM100_TMEM_LOAD_16dp256b4xESZ_S19_NS4_17SM75_U32x4_LDSM_NENS4_14SM90_TMA_STOREES19_NS4_17SM90_U32x4_STSM_NENS4_39AutoVectorizingCopyWithAssumedAlignmentILi128EEEEEEvvEEEEvNT_6ParamsE:
	.zero		2944


//--------------------- SYMBOLS --------------------------

	.type		.nv.reservedSmem.offset0,@object
	.size		.nv.reservedSmem.offset0,0x4
	.type		.nv.reservedSmem.cap,@object
	.size		.nv.reservedSmem.cap,0x4
	.type		__assertfail,@function
